//
// Generated by NVIDIA NVVM Compiler
//
// Compiler Build ID: CL-36424714
// Cuda compilation tools, release 13.0, V13.0.88
// Based on NVVM 20.0.0
//

.version 9.0
.target sm_100
.address_size 64

	// .globl	_Z4initv
// _ZZ7processiPfE10local_data has been demoted
// _ZZ11syncprocessiPfE10local_data has been demoted
.global .align 1 .b8 _ZN34_INTERNAL_c8b9dd5e_4_k_cu__Z4initv4cuda3std3__45__cpo5beginE[1];
.global .align 1 .b8 _ZN34_INTERNAL_c8b9dd5e_4_k_cu__Z4initv4cuda3std3__45__cpo3endE[1];
.global .align 1 .b8 _ZN34_INTERNAL_c8b9dd5e_4_k_cu__Z4initv4cuda3std3__45__cpo6cbeginE[1];
.global .align 1 .b8 _ZN34_INTERNAL_c8b9dd5e_4_k_cu__Z4initv4cuda3std3__45__cpo4cendE[1];
.global .align 1 .b8 _ZN34_INTERNAL_c8b9dd5e_4_k_cu__Z4initv4cuda3std3__45__cpo6rbeginE[1];
.global .align 1 .b8 _ZN34_INTERNAL_c8b9dd5e_4_k_cu__Z4initv4cuda3std3__45__cpo4rendE[1];
.global .align 1 .b8 _ZN34_INTERNAL_c8b9dd5e_4_k_cu__Z4initv4cuda3std3__45__cpo7crbeginE[1];
.global .align 1 .b8 _ZN34_INTERNAL_c8b9dd5e_4_k_cu__Z4initv4cuda3std3__45__cpo5crendE[1];
.global .align 1 .b8 _ZN34_INTERNAL_c8b9dd5e_4_k_cu__Z4initv4cuda3std3__436_GLOBAL__N__c8b9dd5e_4_k_cu__Z4initv6ignoreE[1];
.global .align 1 .b8 _ZN34_INTERNAL_c8b9dd5e_4_k_cu__Z4initv4cuda3std3__419piecewise_constructE[1];
.global .align 1 .b8 _ZN34_INTERNAL_c8b9dd5e_4_k_cu__Z4initv4cuda3std3__48in_placeE[1];
.global .align 1 .b8 _ZN34_INTERNAL_c8b9dd5e_4_k_cu__Z4initv4cuda3std3__420unreachable_sentinelE[1];
.global .align 1 .b8 _ZN34_INTERNAL_c8b9dd5e_4_k_cu__Z4initv4cuda3std3__47nulloptE[1];
.global .align 1 .b8 _ZN34_INTERNAL_c8b9dd5e_4_k_cu__Z4initv4cuda3std3__48unexpectE[1];
.global .align 1 .b8 _ZN34_INTERNAL_c8b9dd5e_4_k_cu__Z4initv4cuda3std6ranges3__45__cpo4swapE[1];
.global .align 1 .b8 _ZN34_INTERNAL_c8b9dd5e_4_k_cu__Z4initv4cuda3std6ranges3__45__cpo9iter_moveE[1];
.global .align 1 .b8 _ZN34_INTERNAL_c8b9dd5e_4_k_cu__Z4initv4cuda3std6ranges3__45__cpo5beginE[1];
.global .align 1 .b8 _ZN34_INTERNAL_c8b9dd5e_4_k_cu__Z4initv4cuda3std6ranges3__45__cpo3endE[1];
.global .align 1 .b8 _ZN34_INTERNAL_c8b9dd5e_4_k_cu__Z4initv4cuda3std6ranges3__45__cpo6cbeginE[1];
.global .align 1 .b8 _ZN34_INTERNAL_c8b9dd5e_4_k_cu__Z4initv4cuda3std6ranges3__45__cpo4cendE[1];
.global .align 1 .b8 _ZN34_INTERNAL_c8b9dd5e_4_k_cu__Z4initv4cuda3std6ranges3__45__cpo7advanceE[1];
.global .align 1 .b8 _ZN34_INTERNAL_c8b9dd5e_4_k_cu__Z4initv4cuda3std6ranges3__45__cpo9iter_swapE[1];
.global .align 1 .b8 _ZN34_INTERNAL_c8b9dd5e_4_k_cu__Z4initv4cuda3std6ranges3__45__cpo4nextE[1];
.global .align 1 .b8 _ZN34_INTERNAL_c8b9dd5e_4_k_cu__Z4initv4cuda3std6ranges3__45__cpo4prevE[1];
.global .align 1 .b8 _ZN34_INTERNAL_c8b9dd5e_4_k_cu__Z4initv4cuda3std6ranges3__45__cpo4dataE[1];
.global .align 1 .b8 _ZN34_INTERNAL_c8b9dd5e_4_k_cu__Z4initv4cuda3std6ranges3__45__cpo5cdataE[1];
.global .align 1 .b8 _ZN34_INTERNAL_c8b9dd5e_4_k_cu__Z4initv4cuda3std6ranges3__45__cpo4sizeE[1];
.global .align 1 .b8 _ZN34_INTERNAL_c8b9dd5e_4_k_cu__Z4initv4cuda3std6ranges3__45__cpo5ssizeE[1];
.global .align 1 .b8 _ZN34_INTERNAL_c8b9dd5e_4_k_cu__Z4initv4cuda3std6ranges3__45__cpo8distanceE[1];
.global .align 1 .b8 _ZN34_INTERNAL_c8b9dd5e_4_k_cu__Z4initv6thrust24THRUST_300001_SM_1000_NS8cuda_cub3parE[1];
.global .align 1 .b8 _ZN34_INTERNAL_c8b9dd5e_4_k_cu__Z4initv6thrust24THRUST_300001_SM_1000_NS8cuda_cub10par_nosyncE[1];
.global .align 1 .b8 _ZN34_INTERNAL_c8b9dd5e_4_k_cu__Z4initv6thrust24THRUST_300001_SM_1000_NS6system6detail10sequential3seqE[1];
.global .align 1 .b8 _ZN34_INTERNAL_c8b9dd5e_4_k_cu__Z4initv6thrust24THRUST_300001_SM_1000_NS6system3cpp3parE[1];
.global .align 1 .b8 _ZN34_INTERNAL_c8b9dd5e_4_k_cu__Z4initv6thrust24THRUST_300001_SM_1000_NS12placeholders2_1E[1];
.global .align 1 .b8 _ZN34_INTERNAL_c8b9dd5e_4_k_cu__Z4initv6thrust24THRUST_300001_SM_1000_NS12placeholders2_2E[1];
.global .align 1 .b8 _ZN34_INTERNAL_c8b9dd5e_4_k_cu__Z4initv6thrust24THRUST_300001_SM_1000_NS12placeholders2_3E[1];
.global .align 1 .b8 _ZN34_INTERNAL_c8b9dd5e_4_k_cu__Z4initv6thrust24THRUST_300001_SM_1000_NS12placeholders2_4E[1];
.global .align 1 .b8 _ZN34_INTERNAL_c8b9dd5e_4_k_cu__Z4initv6thrust24THRUST_300001_SM_1000_NS12placeholders2_5E[1];
.global .align 1 .b8 _ZN34_INTERNAL_c8b9dd5e_4_k_cu__Z4initv6thrust24THRUST_300001_SM_1000_NS12placeholders2_6E[1];
.global .align 1 .b8 _ZN34_INTERNAL_c8b9dd5e_4_k_cu__Z4initv6thrust24THRUST_300001_SM_1000_NS12placeholders2_7E[1];
.global .align 1 .b8 _ZN34_INTERNAL_c8b9dd5e_4_k_cu__Z4initv6thrust24THRUST_300001_SM_1000_NS12placeholders2_8E[1];
.global .align 1 .b8 _ZN34_INTERNAL_c8b9dd5e_4_k_cu__Z4initv6thrust24THRUST_300001_SM_1000_NS12placeholders2_9E[1];
.global .align 1 .b8 _ZN34_INTERNAL_c8b9dd5e_4_k_cu__Z4initv6thrust24THRUST_300001_SM_1000_NS12placeholders3_10E[1];
.global .align 1 .b8 _ZN34_INTERNAL_c8b9dd5e_4_k_cu__Z4initv6thrust24THRUST_300001_SM_1000_NS3seqE[1];
.global .align 1 .b8 _ZN34_INTERNAL_c8b9dd5e_4_k_cu__Z4initv6thrust24THRUST_300001_SM_1000_NS6deviceE[1];

.visible .entry _Z4initv()
{


	ret;

}
	// .globl	_Z7processiPf
.visible .entry _Z7processiPf(
	.param .u32 _Z7processiPf_param_0,
	.param .u64 .ptr .align 1 _Z7processiPf_param_1
)
{
	.reg .pred 	%p<2>;
	.reg .b32 	%r<5>;
	.reg .b32 	%f<33>;
	.reg .b64 	%rd<8>;
	// demoted variable
	.shared .align 4 .b8 _ZZ7processiPfE10local_data[49152];
	ld.param.u64 	%rd5, [_Z7processiPf_param_1];
	cvta.to.global.u64 	%rd1, %rd5;
	mov.u32 	%r4, _ZZ7processiPfE10local_data;
	mov.b64 	%rd7, 0;
$L__BB1_1:
	add.s64 	%rd6, %rd1, %rd7;
	ld.global.nc.f32 	%f1, [%rd6];
	st.shared.f32 	[%r4], %f1;
	ld.global.nc.f32 	%f2, [%rd6+4];
	st.shared.f32 	[%r4+4], %f2;
	ld.global.nc.f32 	%f3, [%rd6+8];
	st.shared.f32 	[%r4+8], %f3;
	ld.global.nc.f32 	%f4, [%rd6+12];
	st.shared.f32 	[%r4+12], %f4;
	ld.global.nc.f32 	%f5, [%rd6+16];
	st.shared.f32 	[%r4+16], %f5;
	ld.global.nc.f32 	%f6, [%rd6+20];
	st.shared.f32 	[%r4+20], %f6;
	ld.global.nc.f32 	%f7, [%rd6+24];
	st.shared.f32 	[%r4+24], %f7;
	ld.global.nc.f32 	%f8, [%rd6+28];
	st.shared.f32 	[%r4+28], %f8;
	ld.global.nc.f32 	%f9, [%rd6+32];
	st.shared.f32 	[%r4+32], %f9;
	ld.global.nc.f32 	%f10, [%rd6+36];
	st.shared.f32 	[%r4+36], %f10;
	ld.global.nc.f32 	%f11, [%rd6+40];
	st.shared.f32 	[%r4+40], %f11;
	ld.global.nc.f32 	%f12, [%rd6+44];
	st.shared.f32 	[%r4+44], %f12;
	ld.global.nc.f32 	%f13, [%rd6+48];
	st.shared.f32 	[%r4+48], %f13;
	ld.global.nc.f32 	%f14, [%rd6+52];
	st.shared.f32 	[%r4+52], %f14;
	ld.global.nc.f32 	%f15, [%rd6+56];
	st.shared.f32 	[%r4+56], %f15;
	ld.global.nc.f32 	%f16, [%rd6+60];
	st.shared.f32 	[%r4+60], %f16;
	ld.global.nc.f32 	%f17, [%rd6+64];
	st.shared.f32 	[%r4+64], %f17;
	ld.global.nc.f32 	%f18, [%rd6+68];
	st.shared.f32 	[%r4+68], %f18;
	ld.global.nc.f32 	%f19, [%rd6+72];
	st.shared.f32 	[%r4+72], %f19;
	ld.global.nc.f32 	%f20, [%rd6+76];
	st.shared.f32 	[%r4+76], %f20;
	ld.global.nc.f32 	%f21, [%rd6+80];
	st.shared.f32 	[%r4+80], %f21;
	ld.global.nc.f32 	%f22, [%rd6+84];
	st.shared.f32 	[%r4+84], %f22;
	ld.global.nc.f32 	%f23, [%rd6+88];
	st.shared.f32 	[%r4+88], %f23;
	ld.global.nc.f32 	%f24, [%rd6+92];
	st.shared.f32 	[%r4+92], %f24;
	ld.global.nc.f32 	%f25, [%rd6+96];
	st.shared.f32 	[%r4+96], %f25;
	ld.global.nc.f32 	%f26, [%rd6+100];
	st.shared.f32 	[%r4+100], %f26;
	ld.global.nc.f32 	%f27, [%rd6+104];
	st.shared.f32 	[%r4+104], %f27;
	ld.global.nc.f32 	%f28, [%rd6+108];
	st.shared.f32 	[%r4+108], %f28;
	ld.global.nc.f32 	%f29, [%rd6+112];
	st.shared.f32 	[%r4+112], %f29;
	ld.global.nc.f32 	%f30, [%rd6+116];
	st.shared.f32 	[%r4+116], %f30;
	ld.global.nc.f32 	%f31, [%rd6+120];
	st.shared.f32 	[%r4+120], %f31;
	ld.global.nc.f32 	%f32, [%rd6+124];
	st.shared.f32 	[%r4+124], %f32;
	add.s32 	%r4, %r4, 128;
	add.s64 	%rd7, %rd7, 128;
	setp.ne.s64 	%p1, %rd7, 49152;
	@%p1 bra 	$L__BB1_1;
	ret;

}
	// .globl	_Z11syncprocessiPf
.visible .entry _Z11syncprocessiPf(
	.param .u32 _Z11syncprocessiPf_param_0,
	.param .u64 .ptr .align 1 _Z11syncprocessiPf_param_1
)
{
	.reg .pred 	%p<7>;
	.reg .b32 	%r<16>;
	.reg .b32 	%f<33>;
	.reg .b64 	%rd<8>;
	// demoted variable
	.shared .align 4 .b8 _ZZ11syncprocessiPfE10local_data[49152];
	ld.param.u32 	%r10, [_Z11syncprocessiPf_param_0];
	ld.param.u64 	%rd5, [_Z11syncprocessiPf_param_1];
	cvta.to.global.u64 	%rd1, %rd5;
	mov.u32 	%r13, _ZZ11syncprocessiPfE10local_data;
	mov.b64 	%rd7, 0;
$L__BB2_1:
	add.s64 	%rd6, %rd1, %rd7;
	ld.global.f32 	%f1, [%rd6];
	st.shared.f32 	[%r13], %f1;
	ld.global.f32 	%f2, [%rd6+4];
	st.shared.f32 	[%r13+4], %f2;
	ld.global.f32 	%f3, [%rd6+8];
	st.shared.f32 	[%r13+8], %f3;
	ld.global.f32 	%f4, [%rd6+12];
	st.shared.f32 	[%r13+12], %f4;
	ld.global.f32 	%f5, [%rd6+16];
	st.shared.f32 	[%r13+16], %f5;
	ld.global.f32 	%f6, [%rd6+20];
	st.shared.f32 	[%r13+20], %f6;
	ld.global.f32 	%f7, [%rd6+24];
	st.shared.f32 	[%r13+24], %f7;
	ld.global.f32 	%f8, [%rd6+28];
	st.shared.f32 	[%r13+28], %f8;
	ld.global.f32 	%f9, [%rd6+32];
	st.shared.f32 	[%r13+32], %f9;
	ld.global.f32 	%f10, [%rd6+36];
	st.shared.f32 	[%r13+36], %f10;
	ld.global.f32 	%f11, [%rd6+40];
	st.shared.f32 	[%r13+40], %f11;
	ld.global.f32 	%f12, [%rd6+44];
	st.shared.f32 	[%r13+44], %f12;
	ld.global.f32 	%f13, [%rd6+48];
	st.shared.f32 	[%r13+48], %f13;
	ld.global.f32 	%f14, [%rd6+52];
	st.shared.f32 	[%r13+52], %f14;
	ld.global.f32 	%f15, [%rd6+56];
	st.shared.f32 	[%r13+56], %f15;
	ld.global.f32 	%f16, [%rd6+60];
	st.shared.f32 	[%r13+60], %f16;
	ld.global.f32 	%f17, [%rd6+64];
	st.shared.f32 	[%r13+64], %f17;
	ld.global.f32 	%f18, [%rd6+68];
	st.shared.f32 	[%r13+68], %f18;
	ld.global.f32 	%f19, [%rd6+72];
	st.shared.f32 	[%r13+72], %f19;
	ld.global.f32 	%f20, [%rd6+76];
	st.shared.f32 	[%r13+76], %f20;
	ld.global.f32 	%f21, [%rd6+80];
	st.shared.f32 	[%r13+80], %f21;
	ld.global.f32 	%f22, [%rd6+84];
	st.shared.f32 	[%r13+84], %f22;
	ld.global.f32 	%f23, [%rd6+88];
	st.shared.f32 	[%r13+88], %f23;
	ld.global.f32 	%f24, [%rd6+92];
	st.shared.f32 	[%r13+92], %f24;
	ld.global.f32 	%f25, [%rd6+96];
	st.shared.f32 	[%r13+96], %f25;
	ld.global.f32 	%f26, [%rd6+100];
	st.shared.f32 	[%r13+100], %f26;
	ld.global.f32 	%f27, [%rd6+104];
	st.shared.f32 	[%r13+104], %f27;
	ld.global.f32 	%f28, [%rd6+108];
	st.shared.f32 	[%r13+108], %f28;
	ld.global.f32 	%f29, [%rd6+112];
	st.shared.f32 	[%r13+112], %f29;
	ld.global.f32 	%f30, [%rd6+116];
	st.shared.f32 	[%r13+116], %f30;
	ld.global.f32 	%f31, [%rd6+120];
	st.shared.f32 	[%r13+120], %f31;
	ld.global.f32 	%f32, [%rd6+124];
	st.shared.f32 	[%r13+124], %f32;
	add.s32 	%r13, %r13, 128;
	add.s64 	%rd7, %rd7, 128;
	setp.eq.s64 	%p1, %rd7, 49152;
	@%p1 bra 	$L__BB2_2;
	bra.uni 	$L__BB2_1;
$L__BB2_2:
	setp.lt.s32 	%p2, %r10, 1;
	@%p2 bra 	$L__BB2_9;
	and.b32  	%r1, %r10, 3;
	setp.lt.u32 	%p3, %r10, 4;
	@%p3 bra 	$L__BB2_6;
	and.b32  	%r12, %r10, 2147483644;
	neg.s32 	%r14, %r12;
$L__BB2_5:
	bar.sync 	0;
	bar.sync 	0;
	bar.sync 	0;
	bar.sync 	0;
	add.s32 	%r14, %r14, 4;
	setp.ne.s32 	%p4, %r14, 0;
	@%p4 bra 	$L__BB2_5;
$L__BB2_6:
	setp.eq.s32 	%p5, %r1, 0;
	@%p5 bra 	$L__BB2_9;
	neg.s32 	%r15, %r1;
$L__BB2_8:
	.pragma "nounroll";
	bar.sync 	0;
	add.s32 	%r15, %r15, 1;
	setp.ne.s32 	%p6, %r15, 0;
	@%p6 bra 	$L__BB2_8;
$L__BB2_9:
	ret;

}
	// .globl	_ZN3cub18CUB_300001_SM_10006detail11EmptyKernelIvEEvv
.visible .entry _ZN3cub18CUB_300001_SM_10006detail11EmptyKernelIvEEvv()
{


	ret;

}
	// .globl	_ZN3cub18CUB_300001_SM_10006detail8for_each13static_kernelINS2_12policy_hub_t12policy_500_tEmN6thrust24THRUST_300001_SM_1000_NS8cuda_cub20__uninitialized_fill7functorINS7_10device_ptrIfEEfEEEEvT0_T1_
.visible .entry _ZN3cub18CUB_300001_SM_10006detail8for_each13static_kernelINS2_12policy_hub_t12policy_500_tEmN6thrust24THRUST_300001_SM_1000_NS8cuda_cub20__uninitialized_fill7functorINS7_10device_ptrIfEEfEEEEvT0_T1_(
	.param .u64 _ZN3cub18CUB_300001_SM_10006detail8for_each13static_kernelINS2_12policy_hub_t12policy_500_tEmN6thrust24THRUST_300001_SM_1000_NS8cuda_cub20__uninitialized_fill7functorINS7_10device_ptrIfEEfEEEEvT0_T1__param_0,
	.param .align 8 .b8 _ZN3cub18CUB_300001_SM_10006detail8for_each13static_kernelINS2_12policy_hub_t12policy_500_tEmN6thrust24THRUST_300001_SM_1000_NS8cuda_cub20__uninitialized_fill7functorINS7_10device_ptrIfEEfEEEEvT0_T1__param_1[16]
)
.maxntid 256
{
	.reg .pred 	%p<4>;
	.reg .b16 	%rs<5>;
	.reg .b32 	%r<10>;
	.reg .b32 	%f<3>;
	.reg .b64 	%rd<16>;

	ld.param.f32 	%f2, [_ZN3cub18CUB_300001_SM_10006detail8for_each13static_kernelINS2_12policy_hub_t12policy_500_tEmN6thrust24THRUST_300001_SM_1000_NS8cuda_cub20__uninitialized_fill7functorINS7_10device_ptrIfEEfEEEEvT0_T1__param_1+8];
	ld.param.u64 	%rd4, [_ZN3cub18CUB_300001_SM_10006detail8for_each13static_kernelINS2_12policy_hub_t12policy_500_tEmN6thrust24THRUST_300001_SM_1000_NS8cuda_cub20__uninitialized_fill7functorINS7_10device_ptrIfEEfEEEEvT0_T1__param_1];
	ld.param.u64 	%rd5, [_ZN3cub18CUB_300001_SM_10006detail8for_each13static_kernelINS2_12policy_hub_t12policy_500_tEmN6thrust24THRUST_300001_SM_1000_NS8cuda_cub20__uninitialized_fill7functorINS7_10device_ptrIfEEfEEEEvT0_T1__param_0];
	mov.u32 	%r7, %ctaid.x;
	mul.wide.u32 	%rd1, %r7, 512;
	sub.s64 	%rd2, %rd5, %rd1;
	setp.lt.u64 	%p1, %rd2, 512;
	@%p1 bra 	$L__BB4_2;
	mov.u32 	%r9, %tid.x;
	cvta.to.global.u64 	%rd11, %rd4;
	cvt.u64.u32 	%rd12, %r9;
	add.s64 	%rd13, %rd1, %rd12;
	shl.b64 	%rd14, %rd13, 2;
	add.s64 	%rd15, %rd11, %rd14;
	st.global.f32 	[%rd15], %f2;
	st.global.f32 	[%rd15+1024], %f2;
	bra.uni 	$L__BB4_6;
$L__BB4_2:
	cvta.to.global.u64 	%rd6, %rd4;
	mov.u32 	%r1, %tid.x;
	cvt.u64.u32 	%rd7, %r1;
	setp.le.u64 	%p2, %rd2, %rd7;
	add.s64 	%rd8, %rd1, %rd7;
	shl.b64 	%rd9, %rd8, 2;
	add.s64 	%rd3, %rd6, %rd9;
	@%p2 bra 	$L__BB4_4;
	st.global.f32 	[%rd3], %f2;
$L__BB4_4:
	add.s32 	%r8, %r1, 256;
	cvt.u64.u32 	%rd10, %r8;
	setp.le.u64 	%p3, %rd2, %rd10;
	@%p3 bra 	$L__BB4_6;
	st.global.f32 	[%rd3+1024], %f2;
$L__BB4_6:
	ret;

}


// ===== COMPILED SASS (sm_100) =====

	.target	sm_100

	.elftype	@"ET_EXEC"


//--------------------- .note.nv.tkinfo           --------------------------
	.section	.note.nv.tkinfo,"",@"SHT_NOTE"
	.sectionflags	@"SHF_NOTE_NV_TKINFO"
	.tkinfo
        /*0018*/ 	.word	0x00000002
        /*0030*/ 	.string	""
        /*0030*/ 	.string	"ptxas"
        /*0030*/ 	.string	"Cuda compilation tools, release 13.0, V13.0.88"
        /*0030*/ 	.string	"Build cuda_13.0.r13.0/compiler.36424714_0"
        /*0030*/ 	.string	"-arch sm_100 -m 64 "



//--------------------- .note.nv.cuinfo           --------------------------
	.section	.note.nv.cuinfo,"",@"SHT_NOTE"
	.sectionflags	@"SHF_NOTE_NV_CUINFO"
        /*0018*/ 	.short	0x0002
        /*001a*/ 	.short	0x0064
        /*001c*/ 	.short	0x0082
	.zero		2


//--------------------- .nv.info                  --------------------------
	.section	.nv.info,"",@"SHT_CUDA_INFO"
	.align	4


	//----- nvinfo : EIATTR_REGCOUNT
	.align		4
        /*0000*/ 	.byte	0x04, 0x2f
        /*0002*/ 	.short	(.L_46 - .L_45)
	.align		4
.L_45:
        /*0004*/ 	.word	index@(_Z4initv)
        /*0008*/ 	.word	0x00000004


	//----- nvinfo : EIATTR_FRAME_SIZE
	.align		4
.L_46:
        /*000c*/ 	.byte	0x04, 0x11
        /*000e*/ 	.short	(.L_48 - .L_47)
	.align		4
.L_47:
        /*0010*/ 	.word	index@(_Z4initv)
        /*0014*/ 	.word	0x00000000


	//----- nvinfo : EIATTR_REGCOUNT
	.align		4
.L_48:
        /*0018*/ 	.byte	0x04, 0x2f
        /*001a*/ 	.short	(.L_50 - .L_49)
	.align		4
.L_49:
        /*001c*/ 	.word	index@(_Z7processiPf)
        /*0020*/ 	.word	0x0000001e


	//----- nvinfo : EIATTR_FRAME_SIZE
	.align		4
.L_50:
        /*0024*/ 	.byte	0x04, 0x11
        /*0026*/ 	.short	(.L_52 - .L_51)
	.align		4
.L_51:
        /*0028*/ 	.word	index@(_Z7processiPf)
        /*002c*/ 	.word	0x00000000


	//----- nvinfo : EIATTR_REGCOUNT
	.align		4
.L_52:
        /*0030*/ 	.byte	0x04, 0x2f
        /*0032*/ 	.short	(.L_54 - .L_53)
	.align		4
.L_53:
        /*0034*/ 	.word	index@(_Z11syncprocessiPf)
        /*0038*/ 	.word	0x0000001e


	//----- nvinfo : EIATTR_FRAME_SIZE
	.align		4
.L_54:
        /*003c*/ 	.byte	0x04, 0x11
        /*003e*/ 	.short	(.L_56 - .L_55)
	.align		4
.L_55:
        /*0040*/ 	.word	index@(_Z11syncprocessiPf)
        /*0044*/ 	.word	0x00000000


	//----- nvinfo : EIATTR_REGCOUNT
	.align		4
.L_56:
        /*0048*/ 	.byte	0x04, 0x2f
        /*004a*/ 	.short	(.L_58 - .L_57)
	.align		4
.L_57:
        /*004c*/ 	.word	index@(_ZN3cub18CUB_300001_SM_10006detail11EmptyKernelIvEEvv)
        /*0050*/ 	.word	0x00000004


	//----- nvinfo : EIATTR_FRAME_SIZE
	.align		4
.L_58:
        /*0054*/ 	.byte	0x04, 0x11
        /*0056*/ 	.short	(.L_60 - .L_59)
	.align		4
.L_59:
        /*0058*/ 	.word	index@(_ZN3cub18CUB_300001_SM_10006detail11EmptyKernelIvEEvv)
        /*005c*/ 	.word	0x00000000


	//----- nvinfo : EIATTR_REGCOUNT
	.align		4
.L_60:
        /*0060*/ 	.byte	0x04, 0x2f
        /*0062*/ 	.short	(.L_62 - .L_61)
	.align		4
.L_61:
        /*0064*/ 	.word	index@(_ZN3cub18CUB_300001_SM_10006detail8for_each13static_kernelINS2_12policy_hub_t12policy_500_tEmN6thrust24THRUST_300001_SM_1000_NS8cuda_cub20__uninitialized_fill7functorINS7_10device_ptrIfEEfEEEEvT0_T1_)
        /*0068*/ 	.word	0x00000008


	//----- nvinfo : EIATTR_FRAME_SIZE
	.align		4
.L_62:
        /*006c*/ 	.byte	0x04, 0x11
        /*006e*/ 	.short	(.L_64 - .L_63)
	.align		4
.L_63:
        /*0070*/ 	.word	index@(_ZN3cub18CUB_300001_SM_10006detail8for_each13static_kernelINS2_12policy_hub_t12policy_500_tEmN6thrust24THRUST_300001_SM_1000_NS8cuda_cub20__uninitialized_fill7functorINS7_10device_ptrIfEEfEEEEvT0_T1_)
        /*0074*/ 	.word	0x00000000


	//----- nvinfo : EIATTR_MIN_STACK_SIZE
	.align		4
.L_64:
        /*0078*/ 	.byte	0x04, 0x12
        /*007a*/ 	.short	(.L_66 - .L_65)
	.align		4
.L_65:
        /*007c*/ 	.word	index@(_ZN3cub18CUB_300001_SM_10006detail8for_each13static_kernelINS2_12policy_hub_t12policy_500_tEmN6thrust24THRUST_300001_SM_1000_NS8cuda_cub20__uninitialized_fill7functorINS7_10device_ptrIfEEfEEEEvT0_T1_)
        /*0080*/ 	.word	0x00000000


	//----- nvinfo : EIATTR_MIN_STACK_SIZE
	.align		4
.L_66:
        /*0084*/ 	.byte	0x04, 0x12
        /*0086*/ 	.short	(.L_68 - .L_67)
	.align		4
.L_67:
        /*0088*/ 	.word	index@(_ZN3cub18CUB_300001_SM_10006detail11EmptyKernelIvEEvv)
        /*008c*/ 	.word	0x00000000


	//----- nvinfo : EIATTR_MIN_STACK_SIZE
	.align		4
.L_68:
        /*0090*/ 	.byte	0x04, 0x12
        /*0092*/ 	.short	(.L_70 - .L_69)
	.align		4
.L_69:
        /*0094*/ 	.word	index@(_Z11syncprocessiPf)
        /*0098*/ 	.word	0x00000000


	//----- nvinfo : EIATTR_MIN_STACK_SIZE
	.align		4
.L_70:
        /*009c*/ 	.byte	0x04, 0x12
        /*009e*/ 	.short	(.L_72 - .L_71)
	.align		4
.L_71:
        /*00a0*/ 	.word	index@(_Z7processiPf)
        /*00a4*/ 	.word	0x00000000


	//----- nvinfo : EIATTR_MIN_STACK_SIZE
	.align		4
.L_72:
        /*00a8*/ 	.byte	0x04, 0x12
        /*00aa*/ 	.short	(.L_74 - .L_73)
	.align		4
.L_73:
        /*00ac*/ 	.word	index@(_Z4initv)
        /*00b0*/ 	.word	0x00000000
.L_74:


//--------------------- .nv.compat                --------------------------
	.section	.nv.compat,"",@"SHT_CUDA_COMPAT_INFO"
	.align	4
        /*0000*/ 	.byte	0x02, 0x09, 0x00, 0x00, 0x02, 0x02, 0x01, 0x00, 0x02, 0x05, 0x05, 0x00, 0x03, 0x07, 0x01, 0x01
        /*0010*/ 	.byte	0x02, 0x03, 0x00, 0x00, 0x02, 0x06, 0x01, 0x00, 0x04, 0x0b, 0x08, 0x00, 0x09, 0x00, 0x00, 0x00
        /*0020*/ 	.byte	0x00, 0x00, 0x00, 0x00


//--------------------- .nv.info._ZN3cub18CUB_300001_SM_10006detail8for_each13static_kernelINS2_12policy_hub_t12policy_500_tEmN6thrust24THRUST_300001_SM_1000_NS8cuda_cub20__uninitialized_fill7functorINS7_10device_ptrIfEEfEEEEvT0_T1_ --------------------------
	.section	.nv.info._ZN3cub18CUB_300001_SM_10006detail8for_each13static_kernelINS2_12policy_hub_t12policy_500_tEmN6thrust24THRUST_300001_SM_1000_NS8cuda_cub20__uninitialized_fill7functorINS7_10device_ptrIfEEfEEEEvT0_T1_,"",@"SHT_CUDA_INFO"
	.sectionflags	@""
	.align	4


	//----- nvinfo : EIATTR_CUDA_API_VERSION
	.align		4
        /*0000*/ 	.byte	0x04, 0x37
        /*0002*/ 	.short	(.L_76 - .L_75)
.L_75:
        /*0004*/ 	.word	0x00000082


	//----- nvinfo : EIATTR_KPARAM_INFO
	.align		4
.L_76:
        /*0008*/ 	.byte	0x04, 0x17
        /*000a*/ 	.short	(.L_78 - .L_77)
.L_77:
        /*000c*/ 	.word	0x00000000
        /*0010*/ 	.short	0x0001
        /*0012*/ 	.short	0x0008
        /*0014*/ 	.byte	0x00, 0xf0, 0x41, 0x00


	//----- nvinfo : EIATTR_KPARAM_INFO
	.align		4
.L_78:
        /*0018*/ 	.byte	0x04, 0x17
        /*001a*/ 	.short	(.L_80 - .L_79)
.L_79:
        /*001c*/ 	.word	0x00000000
        /*0020*/ 	.short	0x0000
        /*0022*/ 	.short	0x0000
        /*0024*/ 	.byte	0x00, 0xf0, 0x21, 0x00


	//----- nvinfo : EIATTR_SPARSE_MMA_MASK
	.align		4
.L_80:
        /*0028*/ 	.byte	0x03, 0x50
        /*002a*/ 	.short	0x0000


	//----- nvinfo : EIATTR_MAXREG_COUNT
	.align		4
        /*002c*/ 	.byte	0x03, 0x1b
        /*002e*/ 	.short	0x00ff


	//----- nvinfo : EIATTR_MERCURY_ISA_VERSION
	.align		4
        /*0030*/ 	.byte	0x03, 0x5f
        /*0032*/ 	.short	0x0101


	//----- nvinfo : EIATTR_VRC_CTA_INIT_COUNT
	.align		4
        /*0034*/ 	.byte	0x02, 0x4a
	.zero		1
	.zero		1


	//----- nvinfo : EIATTR_EXIT_INSTR_OFFSETS
	.align		4
        /*0038*/ 	.byte	0x04, 0x1c
        /*003a*/ 	.short	(.L_82 - .L_81)


	//   ....[0]....
.L_81:
        /*003c*/ 	.word	0x00000130


	//   ....[1]....
        /*0040*/ 	.word	0x00000230


	//   ....[2]....
        /*0044*/ 	.word	0x00000260


	//----- nvinfo : EIATTR_MAX_THREADS
	.align		4
.L_82:
        /*0048*/ 	.byte	0x04, 0x05
        /*004a*/ 	.short	(.L_84 - .L_83)
.L_83:
        /*004c*/ 	.word	0x00000100
        /*0050*/ 	.word	0x00000001
        /*0054*/ 	.word	0x00000001


	//----- nvinfo : EIATTR_CBANK_PARAM_SIZE
	.align		4
.L_84:
        /*0058*/ 	.byte	0x03, 0x19
        /*005a*/ 	.short	0x0018


	//----- nvinfo : EIATTR_PARAM_CBANK
	.align		4
        /*005c*/ 	.byte	0x04, 0x0a
        /*005e*/ 	.short	(.L_86 - .L_85)
	.align		4
.L_85:
        /*0060*/ 	.word	index@(.nv.constant0._ZN3cub18CUB_300001_SM_10006detail8for_each13static_kernelINS2_12policy_hub_t12policy_500_tEmN6thrust24THRUST_300001_SM_1000_NS8cuda_cub20__uninitialized_fill7functorINS7_10device_ptrIfEEfEEEEvT0_T1_)
        /*0064*/ 	.short	0x0380
        /*0066*/ 	.short	0x0018


	//----- nvinfo : EIATTR_SW_WAR
	.align		4
.L_86:
        /*0068*/ 	.byte	0x04, 0x36
        /*006a*/ 	.short	(.L_88 - .L_87)
.L_87:
        /*006c*/ 	.word	0x00000008
.L_88:


//--------------------- .nv.info._ZN3cub18CUB_300001_SM_10006detail11EmptyKernelIvEEvv --------------------------
	.section	.nv.info._ZN3cub18CUB_300001_SM_10006detail11EmptyKernelIvEEvv,"",@"SHT_CUDA_INFO"
	.sectionflags	@""
	.align	4


	//----- nvinfo : EIATTR_CUDA_API_VERSION
	.align		4
        /*0000*/ 	.byte	0x04, 0x37
        /*0002*/ 	.short	(.L_90 - .L_89)
.L_89:
        /*0004*/ 	.word	0x00000082


	//----- nvinfo : EIATTR_SPARSE_MMA_MASK
	.align		4
.L_90:
        /*0008*/ 	.byte	0x03, 0x50
        /*000a*/ 	.short	0x0000


	//----- nvinfo : EIATTR_MAXREG_COUNT
	.align		4
        /*000c*/ 	.byte	0x03, 0x1b
        /*000e*/ 	.short	0x00ff


	//----- nvinfo : EIATTR_MERCURY_ISA_VERSION
	.align		4
        /*0010*/ 	.byte	0x03, 0x5f
        /*0012*/ 	.short	0x0101


	//----- nvinfo : EIATTR_VRC_CTA_INIT_COUNT
	.align		4
        /*0014*/ 	.byte	0x02, 0x4a
	.zero		1
	.zero		1


	//----- nvinfo : EIATTR_EXIT_INSTR_OFFSETS
	.align		4
        /*0018*/ 	.byte	0x04, 0x1c
        /*001a*/ 	.short	(.L_92 - .L_91)


	//   ....[0]....
.L_91:
        /*001c*/ 	.word	0x00000010


	//----- nvinfo : EIATTR_SW_WAR
	.align		4
.L_92:
        /*0020*/ 	.byte	0x04, 0x36
        /*0022*/ 	.short	(.L_94 - .L_93)
.L_93:
        /*0024*/ 	.word	0x00000008
.L_94:


//--------------------- .nv.info._Z11syncprocessiPf --------------------------
	.section	.nv.info._Z11syncprocessiPf,"",@"SHT_CUDA_INFO"
	.sectionflags	@""
	.align	4


	//----- nvinfo : EIATTR_CUDA_API_VERSION
	.align		4
        /*0000*/ 	.byte	0x04, 0x37
        /*0002*/ 	.short	(.L_96 - .L_95)
.L_95:
        /*0004*/ 	.word	0x00000082


	//----- nvinfo : EIATTR_KPARAM_INFO
	.align		4
.L_96:
        /*0008*/ 	.byte	0x04, 0x17
        /*000a*/ 	.short	(.L_98 - .L_97)
.L_97:
        /*000c*/ 	.word	0x00000000
        /*0010*/ 	.short	0x0001
        /*0012*/ 	.short	0x0008
        /*0014*/ 	.byte	0x00, 0xf5, 0x21, 0x00


	//----- nvinfo : EIATTR_KPARAM_INFO
	.align		4
.L_98:
        /*0018*/ 	.byte	0x04, 0x17
        /*001a*/ 	.short	(.L_100 - .L_99)
.L_99:
        /*001c*/ 	.word	0x00000000
        /*0020*/ 	.short	0x0000
        /*0022*/ 	.short	0x0000
        /*0024*/ 	.byte	0x00, 0xf0, 0x11, 0x00


	//----- nvinfo : EIATTR_SPARSE_MMA_MASK
	.align		4
.L_100:
        /*0028*/ 	.byte	0x03, 0x50
        /*002a*/ 	.short	0x0000


	//----- nvinfo : EIATTR_MAXREG_COUNT
	.align		4
        /*002c*/ 	.byte	0x03, 0x1b
        /*002e*/ 	.short	0x00ff


	//----- nvinfo : EIATTR_NUM_BARRIERS
	.align		4
        /*0030*/ 	.byte	0x02, 0x4c
        /*0032*/ 	.byte	0x01
	.zero		1


	//----- nvinfo : EIATTR_MERCURY_ISA_VERSION
	.align		4
        /*0034*/ 	.byte	0x03, 0x5f
        /*0036*/ 	.short	0x0101


	//----- nvinfo : EIATTR_VRC_CTA_INIT_COUNT
	.align		4
        /*0038*/ 	.byte	0x02, 0x4a
	.zero		1
	.zero		1


	//----- nvinfo : EIATTR_EXIT_INSTR_OFFSETS
	.align		4
        /*003c*/ 	.byte	0x04, 0x1c
        /*003e*/ 	.short	(.L_102 - .L_101)


	//   ....[0]....
.L_101:
        /*0040*/ 	.word	0x000003c0


	//   ....[1]....
        /*0044*/ 	.word	0x00000730


	//   ....[2]....
        /*0048*/ 	.word	0x00000790


	//----- nvinfo : EIATTR_CBANK_PARAM_SIZE
	.align		4
.L_102:
        /*004c*/ 	.byte	0x03, 0x19
        /*004e*/ 	.short	0x0010


	//----- nvinfo : EIATTR_PARAM_CBANK
	.align		4
        /*0050*/ 	.byte	0x04, 0x0a
        /*0052*/ 	.short	(.L_104 - .L_103)
	.align		4
.L_103:
        /*0054*/ 	.word	index@(.nv.constant0._Z11syncprocessiPf)
        /*0058*/ 	.short	0x0380
        /*005a*/ 	.short	0x0010


	//----- nvinfo : EIATTR_SW_WAR
	.align		4
.L_104:
        /*005c*/ 	.byte	0x04, 0x36
        /*005e*/ 	.short	(.L_106 - .L_105)
.L_105:
        /*0060*/ 	.word	0x00000008
.L_106:


//--------------------- .nv.info._Z7processiPf    --------------------------
	.section	.nv.info._Z7processiPf,"",@"SHT_CUDA_INFO"
	.sectionflags	@""
	.align	4


	//----- nvinfo : EIATTR_CUDA_API_VERSION
	.align		4
        /*0000*/ 	.byte	0x04, 0x37
        /*0002*/ 	.short	(.L_108 - .L_107)
.L_107:
        /*0004*/ 	.word	0x00000082


	//----- nvinfo : EIATTR_KPARAM_INFO
	.align		4
.L_108:
        /*0008*/ 	.byte	0x04, 0x17
        /*000a*/ 	.short	(.L_110 - .L_109)
.L_109:
        /*000c*/ 	.word	0x00000000
        /*0010*/ 	.short	0x0001
        /*0012*/ 	.short	0x0008
        /*0014*/ 	.byte	0x00, 0xf5, 0x21, 0x00


	//----- nvinfo : EIATTR_KPARAM_INFO
	.align		4
.L_110:
        /*0018*/ 	.byte	0x04, 0x17
        /*001a*/ 	.short	(.L_112 - .L_111)
.L_111:
        /*001c*/ 	.word	0x00000000
        /*0020*/ 	.short	0x0000
        /*0022*/ 	.short	0x0000
        /*0024*/ 	.byte	0x00, 0xf0, 0x11, 0x00


	//----- nvinfo : EIATTR_SPARSE_MMA_MASK
	.align		4
.L_112:
        /*0028*/ 	.byte	0x03, 0x50
        /*002a*/ 	.short	0x0000


	//----- nvinfo : EIATTR_MAXREG_COUNT
	.align		4
        /*002c*/ 	.byte	0x03, 0x1b
        /*002e*/ 	.short	0x00ff


	//----- nvinfo : EIATTR_MERCURY_ISA_VERSION
	.align		4
        /*0030*/ 	.byte	0x03, 0x5f
        /*0032*/ 	.short	0x0101


	//----- nvinfo : EIATTR_VRC_CTA_INIT_COUNT
	.align		4
        /*0034*/ 	.byte	0x02, 0x4a
	.zero		1
	.zero		1


	//----- nvinfo : EIATTR_EXIT_INSTR_OFFSETS
	.align		4
        /*0038*/ 	.byte	0x04, 0x1c
        /*003a*/ 	.short	(.L_114 - .L_113)


	//   ....[0]....
.L_113:
        /*003c*/ 	.word	0x000003a0


	//----- nvinfo : EIATTR_CBANK_PARAM_SIZE
	.align		4
.L_114:
        /*0040*/ 	.byte	0x03, 0x19
        /*0042*/ 	.short	0x0010


	//----- nvinfo : EIATTR_PARAM_CBANK
	.align		4
        /*0044*/ 	.byte	0x04, 0x0a
        /*0046*/ 	.short	(.L_116 - .L_115)
	.align		4
.L_115:
        /*0048*/ 	.word	index@(.nv.constant0._Z7processiPf)
        /*004c*/ 	.short	0x0380
        /*004e*/ 	.short	0x0010


	//----- nvinfo : EIATTR_SW_WAR
	.align		4
.L_116:
        /*0050*/ 	.byte	0x04, 0x36
        /*0052*/ 	.short	(.L_118 - .L_117)
.L_117:
        /*0054*/ 	.word	0x00000008
.L_118:


//--------------------- .nv.info._Z4initv         --------------------------
	.section	.nv.info._Z4initv,"",@"SHT_CUDA_INFO"
	.sectionflags	@""
	.align	4


	//----- nvinfo : EIATTR_CUDA_API_VERSION
	.align		4
        /*0000*/ 	.byte	0x04, 0x37
        /*0002*/ 	.short	(.L_120 - .L_119)
.L_119:
        /*0004*/ 	.word	0x00000082


	//----- nvinfo : EIATTR_SPARSE_MMA_MASK
	.align		4
.L_120:
        /*0008*/ 	.byte	0x03, 0x50
        /*000a*/ 	.short	0x0000


	//----- nvinfo : EIATTR_MAXREG_COUNT
	.align		4
        /*000c*/ 	.byte	0x03, 0x1b
        /*000e*/ 	.short	0x00ff


	//----- nvinfo : EIATTR_MERCURY_ISA_VERSION
	.align		4
        /*0010*/ 	.byte	0x03, 0x5f
        /*0012*/ 	.short	0x0101


	//----- nvinfo : EIATTR_VRC_CTA_INIT_COUNT
	.align		4
        /*0014*/ 	.byte	0x02, 0x4a
	.zero		1
	.zero		1


	//----- nvinfo : EIATTR_EXIT_INSTR_OFFSETS
	.align		4
        /*0018*/ 	.byte	0x04, 0x1c
        /*001a*/ 	.short	(.L_122 - .L_121)


	//   ....[0]....
.L_121:
        /*001c*/ 	.word	0x00000010


	//----- nvinfo : EIATTR_SW_WAR
	.align		4
.L_122:
        /*0020*/ 	.byte	0x04, 0x36
        /*0022*/ 	.short	(.L_124 - .L_123)
.L_123:
        /*0024*/ 	.word	0x00000008
.L_124:


//--------------------- .nv.callgraph             --------------------------
	.section	.nv.callgraph,"",@"SHT_CUDA_CALLGRAPH"
	.align	4
	.sectionentsize	8
	.align		4
        /*0000*/ 	.word	0x00000000
	.align		4
        /*0004*/ 	.word	0xffffffff
	.align		4
        /*0008*/ 	.word	0x00000000
	.align		4
        /*000c*/ 	.word	0xfffffffe
	.align		4
        /*0010*/ 	.word	0x00000000
	.align		4
        /*0014*/ 	.word	0xfffffffd
	.align		4
        /*0018*/ 	.word	0x00000000
	.align		4
        /*001c*/ 	.word	0xfffffffc


//--------------------- .nv.constant4             --------------------------
	.section	.nv.constant4,"a",@progbits
	.align	8
	.align		8
.nv.constant4:
        /*0000*/ 	.dword	_ZN34_INTERNAL_c8b9dd5e_4_k_cu__Z4initv4cuda3std3__45__cpo5beginE
	.align		8
        /*0008*/ 	.dword	_ZN34_INTERNAL_c8b9dd5e_4_k_cu__Z4initv4cuda3std3__45__cpo3endE
	.align		8
        /*0010*/ 	.dword	_ZN34_INTERNAL_c8b9dd5e_4_k_cu__Z4initv4cuda3std3__45__cpo6cbeginE
	.align		8
        /*0018*/ 	.dword	_ZN34_INTERNAL_c8b9dd5e_4_k_cu__Z4initv4cuda3std3__45__cpo4cendE
	.align		8
        /*0020*/ 	.dword	_ZN34_INTERNAL_c8b9dd5e_4_k_cu__Z4initv4cuda3std3__45__cpo6rbeginE
	.align		8
        /*0028*/ 	.dword	_ZN34_INTERNAL_c8b9dd5e_4_k_cu__Z4initv4cuda3std3__45__cpo4rendE
	.align		8
        /*0030*/ 	.dword	_ZN34_INTERNAL_c8b9dd5e_4_k_cu__Z4initv4cuda3std3__45__cpo7crbeginE
	.align		8
        /*0038*/ 	.dword	_ZN34_INTERNAL_c8b9dd5e_4_k_cu__Z4initv4cuda3std3__45__cpo5crendE
	.align		8
        /*0040*/ 	.dword	_ZN34_INTERNAL_c8b9dd5e_4_k_cu__Z4initv4cuda3std3__436_GLOBAL__N__c8b9dd5e_4_k_cu__Z4initv6ignoreE
	.align		8
        /*0048*/ 	.dword	_ZN34_INTERNAL_c8b9dd5e_4_k_cu__Z4initv4cuda3std3__419piecewise_constructE
	.align		8
        /*0050*/ 	.dword	_ZN34_INTERNAL_c8b9dd5e_4_k_cu__Z4initv4cuda3std3__48in_placeE
	.align		8
        /*0058*/ 	.dword	_ZN34_INTERNAL_c8b9dd5e_4_k_cu__Z4initv4cuda3std3__420unreachable_sentinelE
	.align		8
        /*0060*/ 	.dword	_ZN34_INTERNAL_c8b9dd5e_4_k_cu__Z4initv4cuda3std3__47nulloptE
	.align		8
        /*0068*/ 	.dword	_ZN34_INTERNAL_c8b9dd5e_4_k_cu__Z4initv4cuda3std3__48unexpectE
	.align		8
        /*0070*/ 	.dword	_ZN34_INTERNAL_c8b9dd5e_4_k_cu__Z4initv4cuda3std6ranges3__45__cpo4swapE
	.align		8
        /*0078*/ 	.dword	_ZN34_INTERNAL_c8b9dd5e_4_k_cu__Z4initv4cuda3std6ranges3__45__cpo9iter_moveE
	.align		8
        /*0080*/ 	.dword	_ZN34_INTERNAL_c8b9dd5e_4_k_cu__Z4initv4cuda3std6ranges3__45__cpo5beginE
	.align		8
        /*0088*/ 	.dword	_ZN34_INTERNAL_c8b9dd5e_4_k_cu__Z4initv4cuda3std6ranges3__45__cpo3endE
	.align		8
        /*0090*/ 	.dword	_ZN34_INTERNAL_c8b9dd5e_4_k_cu__Z4initv4cuda3std6ranges3__45__cpo6cbeginE
	.align		8
        /*0098*/ 	.dword	_ZN34_INTERNAL_c8b9dd5e_4_k_cu__Z4initv4cuda3std6ranges3__45__cpo4cendE
	.align		8
        /*00a0*/ 	.dword	_ZN34_INTERNAL_c8b9dd5e_4_k_cu__Z4initv4cuda3std6ranges3__45__cpo7advanceE
	.align		8
        /*00a8*/ 	.dword	_ZN34_INTERNAL_c8b9dd5e_4_k_cu__Z4initv4cuda3std6ranges3__45__cpo9iter_swapE
	.align		8
        /*00b0*/ 	.dword	_ZN34_INTERNAL_c8b9dd5e_4_k_cu__Z4initv4cuda3std6ranges3__45__cpo4nextE
	.align		8
        /*00b8*/ 	.dword	_ZN34_INTERNAL_c8b9dd5e_4_k_cu__Z4initv4cuda3std6ranges3__45__cpo4prevE
	.align		8
        /*00c0*/ 	.dword	_ZN34_INTERNAL_c8b9dd5e_4_k_cu__Z4initv4cuda3std6ranges3__45__cpo4dataE
	.align		8
        /*00c8*/ 	.dword	_ZN34_INTERNAL_c8b9dd5e_4_k_cu__Z4initv4cuda3std6ranges3__45__cpo5cdataE
	.align		8
        /*00d0*/ 	.dword	_ZN34_INTERNAL_c8b9dd5e_4_k_cu__Z4initv4cuda3std6ranges3__45__cpo4sizeE
	.align		8
        /*00d8*/ 	.dword	_ZN34_INTERNAL_c8b9dd5e_4_k_cu__Z4initv4cuda3std6ranges3__45__cpo5ssizeE
	.align		8
        /*00e0*/ 	.dword	_ZN34_INTERNAL_c8b9dd5e_4_k_cu__Z4initv4cuda3std6ranges3__45__cpo8distanceE
	.align		8
        /*00e8*/ 	.dword	_ZN34_INTERNAL_c8b9dd5e_4_k_cu__Z4initv6thrust24THRUST_300001_SM_1000_NS8cuda_cub3parE
	.align		8
        /*00f0*/ 	.dword	_ZN34_INTERNAL_c8b9dd5e_4_k_cu__Z4initv6thrust24THRUST_300001_SM_1000_NS8cuda_cub10par_nosyncE
	.align		8
        /*00f8*/ 	.dword	_ZN34_INTERNAL_c8b9dd5e_4_k_cu__Z4initv6thrust24THRUST_300001_SM_1000_NS6system6detail10sequential3seqE
	.align		8
        /*0100*/ 	.dword	_ZN34_INTERNAL_c8b9dd5e_4_k_cu__Z4initv6thrust24THRUST_300001_SM_1000_NS6system3cpp3parE
	.align		8
        /*0108*/ 	.dword	_ZN34_INTERNAL_c8b9dd5e_4_k_cu__Z4initv6thrust24THRUST_300001_SM_1000_NS12placeholders2_1E
	.align		8
        /*0110*/ 	.dword	_ZN34_INTERNAL_c8b9dd5e_4_k_cu__Z4initv6thrust24THRUST_300001_SM_1000_NS12placeholders2_2E
	.align		8
        /*0118*/ 	.dword	_ZN34_INTERNAL_c8b9dd5e_4_k_cu__Z4initv6thrust24THRUST_300001_SM_1000_NS12placeholders2_3E
	.align		8
        /*0120*/ 	.dword	_ZN34_INTERNAL_c8b9dd5e_4_k_cu__Z4initv6thrust24THRUST_300001_SM_1000_NS12placeholders2_4E
	.align		8
        /*0128*/ 	.dword	_ZN34_INTERNAL_c8b9dd5e_4_k_cu__Z4initv6thrust24THRUST_300001_SM_1000_NS12placeholders2_5E
	.align		8
        /*0130*/ 	.dword	_ZN34_INTERNAL_c8b9dd5e_4_k_cu__Z4initv6thrust24THRUST_300001_SM_1000_NS12placeholders2_6E
	.align		8
        /*0138*/ 	.dword	_ZN34_INTERNAL_c8b9dd5e_4_k_cu__Z4initv6thrust24THRUST_300001_SM_1000_NS12placeholders2_7E
	.align		8
        /*0140*/ 	.dword	_ZN34_INTERNAL_c8b9dd5e_4_k_cu__Z4initv6thrust24THRUST_300001_SM_1000_NS12placeholders2_8E
	.align		8
        /*0148*/ 	.dword	_ZN34_INTERNAL_c8b9dd5e_4_k_cu__Z4initv6thrust24THRUST_300001_SM_1000_NS12placeholders2_9E
	.align		8
        /*0150*/ 	.dword	_ZN34_INTERNAL_c8b9dd5e_4_k_cu__Z4initv6thrust24THRUST_300001_SM_1000_NS12placeholders3_10E
	.align		8
        /*0158*/ 	.dword	_ZN34_INTERNAL_c8b9dd5e_4_k_cu__Z4initv6thrust24THRUST_300001_SM_1000_NS3seqE
	.align		8
        /*0160*/ 	.dword	_ZN34_INTERNAL_c8b9dd5e_4_k_cu__Z4initv6thrust24THRUST_300001_SM_1000_NS6deviceE


//--------------------- .text._ZN3cub18CUB_300001_SM_10006detail8for_each13static_kernelINS2_12policy_hub_t12policy_500_tEmN6thrust24THRUST_300001_SM_1000_NS8cuda_cub20__uninitialized_fill7functorINS7_10device_ptrIfEEfEEEEvT0_T1_ --------------------------
	.section	.text._ZN3cub18CUB_300001_SM_10006detail8for_each13static_kernelINS2_12policy_hub_t12policy_500_tEmN6thrust24THRUST_300001_SM_1000_NS8cuda_cub20__uninitialized_fill7functorINS7_10device_ptrIfEEfEEEEvT0_T1_,"ax",@progbits
	.align	128
        .global         _ZN3cub18CUB_300001_SM_10006detail8for_each13static_kernelINS2_12policy_hub_t12policy_500_tEmN6thrust24THRUST_300001_SM_1000_NS8cuda_cub20__uninitialized_fill7functorINS7_10device_ptrIfEEfEEEEvT0_T1_
        .type           _ZN3cub18CUB_300001_SM_10006detail8for_each13static_kernelINS2_12policy_hub_t12policy_500_tEmN6thrust24THRUST_300001_SM_1000_NS8cuda_cub20__uninitialized_fill7functorINS7_10device_ptrIfEEfEEEEvT0_T1_,@function
        .size           _ZN3cub18CUB_300001_SM_10006detail8for_each13static_kernelINS2_12policy_hub_t12policy_500_tEmN6thrust24THRUST_300001_SM_1000_NS8cuda_cub20__uninitialized_fill7functorINS7_10device_ptrIfEEfEEEEvT0_T1_,(.L_x_14 - _ZN3cub18CUB_300001_SM_10006detail8for_each13static_kernelINS2_12policy_hub_t12policy_500_tEmN6thrust24THRUST_300001_SM_1000_NS8cuda_cub20__uninitialized_fill7functorINS7_10device_ptrIfEEfEEEEvT0_T1_)
        .other          _ZN3cub18CUB_300001_SM_10006detail8for_each13static_kernelINS2_12policy_hub_t12policy_500_tEmN6thrust24THRUST_300001_SM_1000_NS8cuda_cub20__uninitialized_fill7functorINS7_10device_ptrIfEEfEEEEvT0_T1_,@"STO_CUDA_ENTRY STV_DEFAULT"
_ZN3cub18CUB_300001_SM_10006detail8for_each13static_kernelINS2_12policy_hub_t12policy_500_tEmN6thrust24THRUST_300001_SM_1000_NS8cuda_cub20__uninitialized_fill7functorINS7_10device_ptrIfEEfEEEEvT0_T1_:
.text._ZN3cub18CUB_300001_SM_10006detail8for_each13static_kernelINS2_12policy_hub_t12policy_500_tEmN6thrust24THRUST_300001_SM_1000_NS8cuda_cub20__uninitialized_fill7functorINS7_10device_ptrIfEEfEEEEvT0_T1_:
[----:B------:R-:W-:Y:S08]  /*0000*/  LDC R1, c[0x0][0x37c] ;  /* 0x0000df00ff017b82 */ /* 0x000ff00000000800 */
[----:B------:R-:W0:Y:S01]  /*0010*/  S2UR UR4, SR_CTAID.X ;  /* 0x00000000000479c3 */ /* 0x000e220000002500 */
[----:B------:R-:W1:Y:S01]  /*0020*/  LDCU.64 UR6, c[0x0][0x380] ;  /* 0x00007000ff0677ac */ /* 0x000e620008000a00 */
[----:B------:R-:W2:Y:S01]  /*0030*/  LDCU.64 UR8, c[0x0][0x358] ;  /* 0x00006b00ff0877ac */ /* 0x000ea20008000a00 */
[----:B0-----:R-:W-:-:S04]  /*0040*/  UIMAD.WIDE.U32 UR4, UR4, 0x200, URZ ;  /* 0x00000200040478a5 */ /* 0x001fc8000f8e00ff */
[----:B-1----:R-:W-:-:S04]  /*0050*/  UIADD3 UR6, UP0, UPT, -UR4, UR6, URZ ;  /* 0x0000000604067290 */ /* 0x002fc8000ff1e1ff */
[----:B------:R-:W-:Y:S02]  /*0060*/  UIADD3.X UR7, UPT, UPT, ~UR5, UR7, URZ, UP0, !UPT ;  /* 0x0000000705077290 */ /* 0x000fe400087fe5ff */
[----:B------:R-:W-:-:S04]  /*0070*/  UISETP.GE.U32.AND UP0, UPT, UR6, 0x200, UPT ;  /* 0x000002000600788c */ /* 0x000fc8000bf06070 */
[----:B------:R-:W-:-:S09]  /*0080*/  UISETP.GE.U32.AND.EX UP0, UPT, UR7, URZ, UPT, UP0 ;  /* 0x000000ff0700728c */ /* 0x000fd2000bf06100 */
[----:B--2---:R-:W-:Y:S05]  /*0090*/  BRA.U !UP0, `(.L_x_0) ;  /* 0x0000000108287547 */ /* 0x004fea000b800000 */
[----:B------:R-:W0:Y:S01]  /*00a0*/  S2R R0, SR_TID.X ;  /* 0x0000000000007919 */ /* 0x000e220000002100 */
[----:B------:R-:W1:Y:S01]  /*00b0*/  LDCU.64 UR6, c[0x0][0x388] ;  /* 0x00007100ff0677ac */ /* 0x000e620008000a00 */
[----:B------:R-:W2:Y:S01]  /*00c0*/  LDC R5, c[0x0][0x390] ;  /* 0x0000e400ff057b82 */ /* 0x000ea20000000800 */
[----:B0-----:R-:W-:-:S05]  /*00d0*/  IADD3 R0, P0, PT, R0, UR4, RZ ;  /* 0x0000000400007c10 */ /* 0x001fca000ff1e0ff */
[----:B------:R-:W-:Y:S01]  /*00e0*/  IMAD.X R3, RZ, RZ, UR5, P0 ;  /* 0x00000005ff037e24 */ /* 0x000fe200080e06ff */
[----:B-1----:R-:W-:-:S04]  /*00f0*/  LEA R2, P0, R0, UR6, 0x2 ;  /* 0x0000000600027c11 */ /* 0x002fc8000f8010ff */
[----:B------:R-:W-:-:S05]  /*0100*/  LEA.HI.X R3, R0, UR7, R3, 0x2, P0 ;  /* 0x0000000700037c11 */ /* 0x000fca00080f1403 */
[----:B--2---:R-:W-:Y:S04]  /*0110*/  STG.E desc[UR8][R2.64], R5 ;  /* 0x0000000502007986 */ /* 0x004fe8000c101908 */
[----:B------:R-:W-:Y:S01]  /*0120*/  STG.E desc[UR8][R2.64+0x400], R5 ;  /* 0x0004000502007986 */ /* 0x000fe2000c101908 */
[----:B------:R-:W-:Y:S05]  /*0130*/  EXIT ;  /* 0x000000000000794d */ /* 0x000fea0003800000 */
.L_x_0:
[----:B------:R-:W0:Y:S01]  /*0140*/  S2R R0, SR_TID.X ;  /* 0x0000000000007919 */ /* 0x000e220000002100 */
[----:B------:R-:W-:Y:S01]  /*0150*/  IMAD.U32 R2, RZ, RZ, UR7 ;  /* 0x00000007ff027e24 */ /* 0x000fe2000f8e00ff */
[----:B------:R-:W1:Y:S01]  /*0160*/  LDCU.64 UR10, c[0x0][0x388] ;  /* 0x00007100ff0a77ac */ /* 0x000e620008000a00 */
[----:B------:R-:W-:Y:S01]  /*0170*/  IMAD.U32 R4, RZ, RZ, UR7 ;  /* 0x00000007ff047e24 */ /* 0x000fe2000f8e00ff */
[----:B0-----:R-:W-:-:S04]  /*0180*/  ISETP.LT.U32.AND P0, PT, R0, UR6, PT ;  /* 0x0000000600007c0c */ /* 0x001fc8000bf01070 */
[----:B------:R-:W-:Y:S01]  /*0190*/  ISETP.GT.U32.AND.EX P0, PT, R2, RZ, PT, P0 ;  /* 0x000000ff0200720c */ /* 0x000fe20003f04100 */
[C---:B------:R-:W-:Y:S01]  /*01a0*/  VIADD R2, R0.reuse, 0x100 ;  /* 0x0000010000027836 */ /* 0x040fe20000000000 */
[----:B------:R-:W-:-:S04]  /*01b0*/  IADD3 R0, P2, PT, R0, UR4, RZ ;  /* 0x0000000400007c10 */ /* 0x000fc8000ff5e0ff */
[----:B------:R-:W-:Y:S01]  /*01c0*/  ISETP.LT.U32.AND P1, PT, R2, UR6, PT ;  /* 0x0000000602007c0c */ /* 0x000fe2000bf21070 */
[----:B------:R-:W-:Y:S01]  /*01d0*/  IMAD.X R3, RZ, RZ, UR5, P2 ;  /* 0x00000005ff037e24 */ /* 0x000fe200090e06ff */
[----:B-1----:R-:W-:Y:S02]  /*01e0*/  LEA R2, P2, R0, UR10, 0x2 ;  /* 0x0000000a00027c11 */ /* 0x002fe4000f8410ff */
[----:B------:R-:W-:Y:S02]  /*01f0*/  ISETP.GT.U32.AND.EX P1, PT, R4, RZ, PT, P1 ;  /* 0x000000ff0400720c */ /* 0x000fe40003f24110 */
[----:B------:R-:W-:Y:S01]  /*0200*/  LEA.HI.X R3, R0, UR11, R3, 0x2, P2 ;  /* 0x0000000b00037c11 */ /* 0x000fe200090f1403 */
[----:B------:R-:W0:Y:S04]  /*0210*/  @P0 LDC R5, c[0x0][0x390] ;  /* 0x0000e400ff050b82 */ /* 0x000e280000000800 */
[----:B0-----:R0:W-:Y:S06]  /*0220*/  @P0 STG.E desc[UR8][R2.64], R5 ;  /* 0x0000000502000986 */ /* 0x0011ec000c101908 */
[----:B------:R-:W-:Y:S05]  /*0230*/  @!P1 EXIT ;  /* 0x000000000000994d */ /* 0x000fea0003800000 */
[----:B0-----:R-:W0:Y:S02]  /*0240*/  LDC R5, c[0x0][0x390] ;  /* 0x0000e400ff057b82 */ /* 0x001e240000000800 */
[----:B0-----:R-:W-:Y:S01]  /*0250*/  STG.E desc[UR8][R2.64+0x400], R5 ;  /* 0x0004000502007986 */ /* 0x001fe2000c101908 */
[----:B------:R-:W-:Y:S05]  /*0260*/  EXIT ;  /* 0x000000000000794d */ /* 0x000fea0003800000 */
.L_x_1:
[----:B------:R-:W-:-:S00]  /*0270*/  BRA `(.L_x_1) ;  /* 0xfffffffc00fc7947 */ /* 0x000fc0000383ffff */
[----:B------:R-:W-:-:S00]  /*0280*/  NOP ;  /* 0x0000000000007918 */ /* 0x000fc00000000000 */
[----:B------:R-:W-:-:S00]  /*0290*/  NOP ;  /* 0x0000000000007918 */ /* 0x000fc00000000000 */
[----:B------:R-:W-:-:S00]  /*02a0*/  NOP ;  /* 0x0000000000007918 */ /* 0x000fc00000000000 */
[----:B------:R-:W-:-:S00]  /*02b0*/  NOP ;  /* 0x0000000000007918 */ /* 0x000fc00000000000 */
[----:B------:R-:W-:-:S00]  /*02c0*/  NOP ;  /* 0x0000000000007918 */ /* 0x000fc00000000000 */
[----:B------:R-:W-:-:S00]  /*02d0*/  NOP ;  /* 0x0000000000007918 */ /* 0x000fc00000000000 */
[----:B------:R-:W-:-:S00]  /*02e0*/  NOP ;  /* 0x0000000000007918 */ /* 0x000fc00000000000 */
[----:B------:R-:W-:-:S00]  /*02f0*/  NOP ;  /* 0x0000000000007918 */ /* 0x000fc00000000000 */
.L_x_14:


//--------------------- .text._ZN3cub18CUB_300001_SM_10006detail11EmptyKernelIvEEvv --------------------------
	.section	.text._ZN3cub18CUB_300001_SM_10006detail11EmptyKernelIvEEvv,"ax",@progbits
	.align	128
        .global         _ZN3cub18CUB_300001_SM_10006detail11EmptyKernelIvEEvv
        .type           _ZN3cub18CUB_300001_SM_10006detail11EmptyKernelIvEEvv,@function
        .size           _ZN3cub18CUB_300001_SM_10006detail11EmptyKernelIvEEvv,(.L_x_15 - _ZN3cub18CUB_300001_SM_10006detail11EmptyKernelIvEEvv)
        .other          _ZN3cub18CUB_300001_SM_10006detail11EmptyKernelIvEEvv,@"STO_CUDA_ENTRY STV_DEFAULT"
_ZN3cub18CUB_300001_SM_10006detail11EmptyKernelIvEEvv:
.text._ZN3cub18CUB_300001_SM_10006detail11EmptyKernelIvEEvv:
[----:B------:R-:W-:Y:S01]  /*0000*/  LDC R1, c[0x0][0x37c] ;  /* 0x0000df00ff017b82 */ /* 0x000fe20000000800 */
[----:B------:R-:W-:Y:S05]  /*0010*/  EXIT ;  /* 0x000000000000794d */ /* 0x000fea0003800000 */
.L_x_2:
        /* <DEDUP_REMOVED lines=14> */
.L_x_15:


//--------------------- .text._Z11syncprocessiPf  --------------------------
	.section	.text._Z11syncprocessiPf,"ax",@progbits
	.align	128
        .global         _Z11syncprocessiPf
        .type           _Z11syncprocessiPf,@function
        .size           _Z11syncprocessiPf,(.L_x_16 - _Z11syncprocessiPf)
        .other          _Z11syncprocessiPf,@"STO_CUDA_ENTRY STV_DEFAULT"
_Z11syncprocessiPf:
.text._Z11syncprocessiPf:
[----:B------:R-:W-:Y:S08]  /*0000*/  LDC R1, c[0x0][0x37c] ;  /* 0x0000df00ff017b82 */ /* 0x000ff00000000800 */
[----:B------:R-:W0:Y:S01]  /*0010*/  S2UR UR6, SR_CgaCtaId ;  /* 0x00000000000679c3 */ /* 0x000e220000008800 */
[----:B------:R-:W-:Y:S01]  /*0020*/  UMOV UR4, 0x400 ;  /* 0x0000040000047882 */ /* 0x000fe20000000000 */
[----:B------:R-:W1:Y:S01]  /*0030*/  LDCU.64 UR8, c[0x0][0x358] ;  /* 0x00006b00ff0877ac */ /* 0x000e620008000a00 */
[----:B------:R-:W2:Y:S01]  /*0040*/  LDCU.64 UR12, c[0x0][0x388] ;  /* 0x00007100ff0c77ac */ /* 0x000ea20008000a00 */
[----:B------:R-:W-:Y:S01]  /*0050*/  UMOV UR5, URZ ;  /* 0x000000ff00057c82 */ /* 0x000fe20008000000 */
[----:B0-----:R-:W-:-:S03]  /*0060*/  ULEA UR6, UR6, UR4, 0x18 ;  /* 0x0000000406067291 */ /* 0x001fc6000f8ec0ff */
[----:B-12---:R-:W-:-:S09]  /*0070*/  UMOV UR4, URZ ;  /* 0x000000ff00047c82 */ /* 0x006fd20008000000 */
.L_x_3:
[----:B------:R-:W-:-:S04]  /*0080*/  UIADD3 UR7, UP0, UPT, UR4, UR12, URZ ;  /* 0x0000000c04077290 */ /* 0x000fc8000ff1e0ff */
[----:B------:R-:W-:Y:S02]  /*0090*/  UIADD3.X UR10, UPT, UPT, UR5, UR13, URZ, UP0, !UPT ;  /* 0x0000000d050a7290 */ /* 0x000fe400087fe4ff */
[----:B------:R-:W-:-:S04]  /*00a0*/  IMAD.U32 R2, RZ, RZ, UR7 ;  /* 0x00000007ff027e24 */ /* 0x000fc8000f8e00ff */
[----:B------:R-:W-:-:S05]  /*00b0*/  IMAD.U32 R3, RZ, RZ, UR10 ;  /* 0x0000000aff037e24 */ /* 0x000fca000f8e00ff */
[----:B0-----:R-:W2:Y:S04]  /*00c0*/  LDG.E R16, desc[UR8][R2.64] ;  /* 0x0000000802107981 */ /* 0x001ea8000c1e1900 */
[----:B------:R-:W2:Y:S04]  /*00d0*/  LDG.E R17, desc[UR8][R2.64+0x4] ;  /* 0x0000040802117981 */ /* 0x000ea8000c1e1900 */
[----:B------:R-:W2:Y:S04]  /*00e0*/  LDG.E R18, desc[UR8][R2.64+0x8] ;  /* 0x0000080802127981 */ /* 0x000ea8000c1e1900 */
[----:B------:R-:W2:Y:S04]  /*00f0*/  LDG.E R19, desc[UR8][R2.64+0xc] ;  /* 0x00000c0802137981 */ /* 0x000ea8000c1e1900 */
[----:B------:R-:W3:Y:S04]  /*0100*/  LDG.E R20, desc[UR8][R2.64+0x10] ;  /* 0x0000100802147981 */ /* 0x000ee8000c1e1900 */
[----:B------:R-:W3:Y:S04]  /*0110*/  LDG.E R21, desc[UR8][R2.64+0x14] ;  /* 0x0000140802157981 */ /* 0x000ee8000c1e1900 */
[----:B------:R-:W3:Y:S04]  /*0120*/  LDG.E R22, desc[UR8][R2.64+0x18] ;  /* 0x0000180802167981 */ /* 0x000ee8000c1e1900 */
[----:B------:R-:W3:Y:S04]  /*0130*/  LDG.E R23, desc[UR8][R2.64+0x1c] ;  /* 0x00001c0802177981 */ /* 0x000ee8000c1e1900 */
[----:B------:R-:W4:Y:S04]  /*0140*/  LDG.E R4, desc[UR8][R2.64+0x20] ;  /* 0x0000200802047981 */ /* 0x000f28000c1e1900 */
[----:B------:R-:W4:Y:S04]  /*0150*/  LDG.E R5, desc[UR8][R2.64+0x24] ;  /* 0x0000240802057981 */ /* 0x000f28000c1e1900 */
[----:B------:R-:W4:Y:S04]  /*0160*/  LDG.E R6, desc[UR8][R2.64+0x28] ;  /* 0x0000280802067981 */ /* 0x000f28000c1e1900 */
[----:B------:R-:W4:Y:S04]  /*0170*/  LDG.E R7, desc[UR8][R2.64+0x2c] ;  /* 0x00002c0802077981 */ /* 0x000f28000c1e1900 */
[----:B------:R-:W5:Y:S04]  /*0180*/  LDG.E R8, desc[UR8][R2.64+0x30] ;  /* 0x0000300802087981 */ /* 0x000f68000c1e1900 */
        /* <DEDUP_REMOVED lines=11> */
[----:B--2---:R0:W-:Y:S04]  /*0240*/  STS.128 [UR6], R16 ;  /* 0x00000010ff007988 */ /* 0x0041e80008000c06 */
[----:B0-----:R-:W2:Y:S04]  /*0250*/  LDG.E R16, desc[UR8][R2.64+0x50] ;  /* 0x0000500802107981 */ /* 0x001ea8000c1e1900 */
[----:B---3--:R0:W-:Y:S04]  /*0260*/  STS.128 [UR6+0x10], R20 ;  /* 0x00001014ff007988 */ /* 0x0081e80008000c06 */
[----:B------:R-:W2:Y:S04]  /*0270*/  LDG.E R17, desc[UR8][R2.64+0x54] ;  /* 0x0000540802117981 */ /* 0x000ea8000c1e1900 */
[----:B------:R-:W2:Y:S04]  /*0280*/  LDG.E R18, desc[UR8][R2.64+0x58] ;  /* 0x0000580802127981 */ /* 0x000ea8000c1e1900 */
[----:B------:R-:W2:Y:S04]  /*0290*/  LDG.E R19, desc[UR8][R2.64+0x5c] ;  /* 0x00005c0802137981 */ /* 0x000ea8000c1e1900 */
[----:B0-----:R-:W3:Y:S04]  /*02a0*/  LDG.E R20, desc[UR8][R2.64+0x60] ;  /* 0x0000600802147981 */ /* 0x001ee8000c1e1900 */
[----:B------:R-:W3:Y:S04]  /*02b0*/  LDG.E R21, desc[UR8][R2.64+0x64] ;  /* 0x0000640802157981 */ /* 0x000ee8000c1e1900 */
[----:B------:R-:W3:Y:S04]  /*02c0*/  LDG.E R22, desc[UR8][R2.64+0x68] ;  /* 0x0000680802167981 */ /* 0x000ee8000c1e1900 */
[----:B------:R-:W3:Y:S01]  /*02d0*/  LDG.E R23, desc[UR8][R2.64+0x6c] ;  /* 0x00006c0802177981 */ /* 0x000ee2000c1e1900 */
[----:B------:R-:W-:-:S04]  /*02e0*/  UIADD3 UR4, UP0, UPT, UR4, 0x80, URZ ;  /* 0x0000008004047890 */ /* 0x000fc8000ff1e0ff */
[----:B------:R-:W-:Y:S02]  /*02f0*/  UIADD3.X UR5, UPT, UPT, URZ, UR5, URZ, UP0, !UPT ;  /* 0x00000005ff057290 */ /* 0x000fe400087fe4ff */
[----:B------:R-:W-:-:S04]  /*0300*/  UISETP.NE.U32.AND UP0, UPT, UR4, 0xc000, UPT ;  /* 0x0000c0000400788c */ /* 0x000fc8000bf05070 */
[----:B------:R-:W-:Y:S01]  /*0310*/  UISETP.NE.AND.EX UP0, UPT, UR5, URZ, UPT, UP0 ;  /* 0x000000ff0500728c */ /* 0x000fe2000bf05300 */
[----:B----4-:R0:W-:Y:S04]  /*0320*/  STS.128 [UR6+0x20], R4 ;  /* 0x00002004ff007988 */ /* 0x0101e80008000c06 */
[----:B-----5:R0:W-:Y:S04]  /*0330*/  STS.128 [UR6+0x30], R8 ;  /* 0x00003008ff007988 */ /* 0x0201e80008000c06 */
[----:B------:R0:W-:Y:S04]  /*0340*/  STS.128 [UR6+0x40], R12 ;  /* 0x0000400cff007988 */ /* 0x0001e80008000c06 */
[----:B------:R0:W-:Y:S04]  /*0350*/  STS.128 [UR6+0x70], R24 ;  /* 0x00007018ff007988 */ /* 0x0001e80008000c06 */
[----:B--2---:R0:W-:Y:S04]  /*0360*/  STS.128 [UR6+0x50], R16 ;  /* 0x00005010ff007988 */ /* 0x0041e80008000c06 */
[----:B---3--:R0:W-:Y:S01]  /*0370*/  STS.128 [UR6+0x60], R20 ;  /* 0x00006014ff007988 */ /* 0x0081e20008000c06 */
[----:B------:R-:W-:Y:S01]  /*0380*/  UIADD3 UR6, UPT, UPT, UR6, 0x80, URZ ;  /* 0x0000008006067890 */ /* 0x000fe2000fffe0ff */
[----:B------:R-:W-:Y:S11]  /*0390*/  BRA.U UP0, `(.L_x_3) ;  /* 0xfffffffd00387547 */ /* 0x000ff6000b83ffff */
[----:B------:R-:W1:Y:S02]  /*03a0*/  LDC R2, c[0x0][0x380] ;  /* 0x0000e000ff027b82 */ /* 0x000e640000000800 */
[----:B-1----:R-:W-:-:S13]  /*03b0*/  ISETP.GE.AND P0, PT, R2, 0x1, PT ;  /* 0x000000010200780c */ /* 0x002fda0003f06270 */
[----:B------:R-:W-:Y:S05]  /*03c0*/  @!P0 EXIT ;  /* 0x000000000000894d */ /* 0x000fea0003800000 */
[C---:B------:R-:W-:Y:S02]  /*03d0*/  ISETP.GE.U32.AND P0, PT, R2.reuse, 0x4, PT ;  /* 0x000000040200780c */ /* 0x040fe40003f06070 */
[----:B------:R-:W-:-:S11]  /*03e0*/  LOP3.LUT R0, R2, 0x3, RZ, 0xc0, !PT ;  /* 0x0000000302007812 */ /* 0x000fd600078ec0ff */
[----:B------:R-:W-:Y:S05]  /*03f0*/  @!P0 BRA `(.L_x_4) ;  /* 0x0000000000c88947 */ /* 0x000fea0003800000 */
[----:B------:R-:W-:-:S05]  /*0400*/  LOP3.LUT R2, R2, 0x7ffffffc, RZ, 0xc0, !PT ;  /* 0x7ffffffc02027812 */ /* 0x000fca00078ec0ff */
[----:B------:R-:W-:-:S05]  /*0410*/  IMAD.MOV R2, RZ, RZ, -R2 ;  /* 0x000000ffff027224 */ /* 0x000fca00078e0a02 */
[----:B------:R-:W-:-:S13]  /*0420*/  ISETP.GE.AND P0, PT, R2, RZ, PT ;  /* 0x000000ff0200720c */ /* 0x000fda0003f06270 */
[----:B------:R-:W-:Y:S05]  /*0430*/  @P0 BRA `(.L_x_5) ;  /* 0x00000000009c0947 */ /* 0x000fea0003800000 */
[----:B------:R-:W-:Y:S01]  /*0440*/  IMAD.MOV R3, RZ, RZ, -R2 ;  /* 0x000000ffff037224 */ /* 0x000fe200078e0a02 */
[----:B------:R-:W-:-:S04]  /*0450*/  PLOP3.LUT P0, PT, PT, PT, PT, 0x80, 0x8 ;  /* 0x000000000008781c */ /* 0x000fc80003f0f070 */
[----:B------:R-:W-:-:S13]  /*0460*/  ISETP.GT.AND P1, PT, R3, 0xc, PT ;  /* 0x0000000c0300780c */ /* 0x000fda0003f24270 */
[----:B------:R-:W-:Y:S05]  /*0470*/  @!P1 BRA `(.L_x_6) ;  /* 0x0000000000509947 */ /* 0x000fea0003800000 */
[----:B------:R-:W-:-:S13]  /*0480*/  PLOP3.LUT P0, PT, PT, PT, PT, 0x8, 0x80 ;  /* 0x000000000080781c */ /* 0x000fda0003f0e170 */
.L_x_7:
[----:B------:R-:W-:Y:S01]  /*0490*/  BAR.SYNC.DEFER_BLOCKING 0x0 ;  /* 0x0000000000007b1d */ /* 0x000fe20000010000 */
[----:B------:R-:W-:-:S07]  /*04a0*/  VIADD R2, R2, 0x10 ;  /* 0x0000001002027836 */ /* 0x000fce0000000000 */
[----:B------:R-:W-:Y:S08]  /*04b0*/  BAR.SYNC.DEFER_BLOCKING 0x0 ;  /* 0x0000000000007b1d */ /* 0x000ff00000010000 */
        /* <DEDUP_REMOVED lines=13> */
[----:B------:R-:W-:Y:S01]  /*0590*/  BAR.SYNC.DEFER_BLOCKING 0x0 ;  /* 0x0000000000007b1d */ /* 0x000fe20000010000 */
[----:B------:R-:W-:-:S13]  /*05a0*/  ISETP.GE.AND P1, PT, R2, -0xc, PT ;  /* 0xfffffff40200780c */ /* 0x000fda0003f26270 */
[----:B------:R-:W-:Y:S05]  /*05b0*/  @!P1 BRA `(.L_x_7) ;  /* 0xfffffffc00b49947 */ /* 0x000fea000383ffff */
.L_x_6:
[----:B------:R-:W-:-:S05]  /*05c0*/  IMAD.MOV R3, RZ, RZ, -R2 ;  /* 0x000000ffff037224 */ /* 0x000fca00078e0a02 */
[----:B------:R-:W-:-:S13]  /*05d0*/  ISETP.GT.AND P1, PT, R3, 0x4, PT ;  /* 0x000000040300780c */ /* 0x000fda0003f24270 */
[----:B------:R-:W-:Y:S05]  /*05e0*/  @!P1 BRA `(.L_x_8) ;  /* 0x0000000000289947 */ /* 0x000fea0003800000 */
        /* <DEDUP_REMOVED lines=8> */
[----:B------:R-:W-:Y:S01]  /*0670*/  PLOP3.LUT P0, PT, PT, PT, PT, 0x8, 0x80 ;  /* 0x000000000080781c */ /* 0x000fe20003f0e170 */
[----:B------:R-:W-:-:S12]  /*0680*/  VIADD R2, R2, 0x8 ;  /* 0x0000000802027836 */ /* 0x000fd80000000000 */
.L_x_8:
[----:B------:R-:W-:-:S13]  /*0690*/  ISETP.NE.OR P0, PT, R2, RZ, P0 ;  /* 0x000000ff0200720c */ /* 0x000fda0000705670 */
[----:B------:R-:W-:Y:S05]  /*06a0*/  @!P0 BRA `(.L_x_4) ;  /* 0x00000000001c8947 */ /* 0x000fea0003800000 */
.L_x_5:
[----:B------:R-:W-:Y:S01]  /*06b0*/  BAR.SYNC.DEFER_BLOCKING 0x0 ;  /* 0x0000000000007b1d */ /* 0x000fe20000010000 */
[----:B------:R-:W-:-:S07]  /*06c0*/  VIADD R2, R2, 0x4 ;  /* 0x0000000402027836 */ /* 0x000fce0000000000 */
[----:B------:R-:W-:Y:S08]  /*06d0*/  BAR.SYNC.DEFER_BLOCKING 0x0 ;  /* 0x0000000000007b1d */ /* 0x000ff00000010000 */
[----:B------:R-:W-:Y:S08]  /*06e0*/  BAR.SYNC.DEFER_BLOCKING 0x0 ;  /* 0x0000000000007b1d */ /* 0x000ff00000010000 */
[----:B------:R-:W-:Y:S01]  /*06f0*/  BAR.SYNC.DEFER_BLOCKING 0x0 ;  /* 0x0000000000007b1d */ /* 0x000fe20000010000 */
[----:B------:R-:W-:-:S13]  /*0700*/  ISETP.NE.AND P0, PT, R2, RZ, PT ;  /* 0x000000ff0200720c */ /* 0x000fda0003f05270 */
[----:B------:R-:W-:Y:S05]  /*0710*/  @P0 BRA `(.L_x_5) ;  /* 0xfffffffc00e40947 */ /* 0x000fea000383ffff */
.L_x_4:
[----:B------:R-:W-:-:S13]  /*0720*/  ISETP.NE.AND P0, PT, R0, RZ, PT ;  /* 0x000000ff0000720c */ /* 0x000fda0003f05270 */
[----:B------:R-:W-:Y:S05]  /*0730*/  @!P0 EXIT ;  /* 0x000000000000894d */ /* 0x000fea0003800000 */
[----:B------:R-:W-:-:S07]  /*0740*/  IMAD.MOV R0, RZ, RZ, -R0 ;  /* 0x000000ffff007224 */ /* 0x000fce00078e0a00 */
.L_x_9:
[----:B------:R-:W-:Y:S01]  /*0750*/  VIADD R0, R0, 0x1 ;  /* 0x0000000100007836 */ /* 0x000fe20000000000 */
[----:B------:R-:W-:Y:S04]  /*0760*/  BAR.SYNC.DEFER_BLOCKING 0x0 ;  /* 0x0000000000007b1d */ /* 0x000fe80000010000 */
[----:B------:R-:W-:-:S13]  /*0770*/  ISETP.NE.AND P0, PT, R0, RZ, PT ;  /* 0x000000ff0000720c */ /* 0x000fda0003f05270 */
[----:B------:R-:W-:Y:S05]  /*0780*/  @P0 BRA `(.L_x_9) ;  /* 0xfffffffc00f00947 */ /* 0x000fea000383ffff */
[----:B------:R-:W-:Y:S05]  /*0790*/  EXIT ;  /* 0x000000000000794d */ /* 0x000fea0003800000 */
.L_x_10:
        /* <DEDUP_REMOVED lines=14> */
.L_x_16:


//--------------------- .text._Z7processiPf       --------------------------
	.section	.text._Z7processiPf,"ax",@progbits
	.align	128
        .global         _Z7processiPf
        .type           _Z7processiPf,@function
        .size           _Z7processiPf,(.L_x_17 - _Z7processiPf)
        .other          _Z7processiPf,@"STO_CUDA_ENTRY STV_DEFAULT"
_Z7processiPf:
.text._Z7processiPf:
        /* <DEDUP_REMOVED lines=8> */
.L_x_11:
[----:B------:R-:W-:-:S04]  /*0080*/  UIADD3 UR7, UP0, UPT, UR4, UR12, URZ ;  /* 0x0000000c04077290 */ /* 0x000fc8000ff1e0ff */
[----:B------:R-:W-:Y:S02]  /*0090*/  UIADD3.X UR10, UPT, UPT, UR5, UR13, URZ, UP0, !UPT ;  /* 0x0000000d050a7290 */ /* 0x000fe400087fe4ff */
[----:B------:R-:W-:-:S04]  /*00a0*/  MOV R2, UR7 ;  /* 0x0000000700027c02 */ /* 0x000fc80008000f00 */
[----:B------:R-:W-:-:S05]  /*00b0*/  MOV R3, UR10 ;  /* 0x0000000a00037c02 */ /* 0x000fca0008000f00 */
[----:B0-----:R-:W2:Y:S04]  /*00c0*/  LDG.E.CONSTANT R16, desc[UR8][R2.64] ;  /* 0x0000000802107981 */ /* 0x001ea8000c1e9900 */
[----:B------:R-:W2:Y:S04]  /*00d0*/  LDG.E.CONSTANT R17, desc[UR8][R2.64+0x4] ;  /* 0x0000040802117981 */ /* 0x000ea8000c1e9900 */
[----:B------:R-:W2:Y:S04]  /*00e0*/  LDG.E.CONSTANT R18, desc[UR8][R2.64+0x8] ;  /* 0x0000080802127981 */ /* 0x000ea8000c1e9900 */
[----:B------:R-:W2:Y:S04]  /*00f0*/  LDG.E.CONSTANT R19, desc[UR8][R2.64+0xc] ;  /* 0x00000c0802137981 */ /* 0x000ea8000c1e9900 */
[----:B------:R-:W3:Y:S04]  /*0100*/  LDG.E.CONSTANT R20, desc[UR8][R2.64+0x10] ;  /* 0x0000100802147981 */ /* 0x000ee8000c1e9900 */
[----:B------:R-:W3:Y:S04]  /*0110*/  LDG.E.CONSTANT R21, desc[UR8][R2.64+0x14] ;  /* 0x0000140802157981 */ /* 0x000ee8000c1e9900 */
[----:B------:R-:W3:Y:S04]  /*0120*/  LDG.E.CONSTANT R22, desc[UR8][R2.64+0x18] ;  /* 0x0000180802167981 */ /* 0x000ee8000c1e9900 */
[----:B------:R-:W3:Y:S04]  /*0130*/  LDG.E.CONSTANT R23, desc[UR8][R2.64+0x1c] ;  /* 0x00001c0802177981 */ /* 0x000ee8000c1e9900 */
[----:B------:R-:W4:Y:S04]  /*0140*/  LDG.E.CONSTANT R4, desc[UR8][R2.64+0x20] ;  /* 0x0000200802047981 */ /* 0x000f28000c1e9900 */
[----:B------:R-:W4:Y:S04]  /*0150*/  LDG.E.CONSTANT R5, desc[UR8][R2.64+0x24] ;  /* 0x0000240802057981 */ /* 0x000f28000c1e9900 */
[----:B------:R-:W4:Y:S04]  /*0160*/  LDG.E.CONSTANT R6, desc[UR8][R2.64+0x28] ;  /* 0x0000280802067981 */ /* 0x000f28000c1e9900 */
[----:B------:R-:W4:Y:S04]  /*0170*/  LDG.E.CONSTANT R7, desc[UR8][R2.64+0x2c] ;  /* 0x00002c0802077981 */ /* 0x000f28000c1e9900 */
[----:B------:R-:W5:Y:S04]  /*0180*/  LDG.E.CONSTANT R8, desc[UR8][R2.64+0x30] ;  /* 0x0000300802087981 */ /* 0x000f68000c1e9900 */
        /* <DEDUP_REMOVED lines=11> */
[----:B--2---:R0:W-:Y:S04]  /*0240*/  STS.128 [UR6], R16 ;  /* 0x00000010ff007988 */ /* 0x0041e80008000c06 */
[----:B0-----:R-:W2:Y:S04]  /*0250*/  LDG.E.CONSTANT R16, desc[UR8][R2.64+0x50] ;  /* 0x0000500802107981 */ /* 0x001ea8000c1e9900 */
[----:B---3--:R0:W-:Y:S04]  /*0260*/  STS.128 [UR6+0x10], R20 ;  /* 0x00001014ff007988 */ /* 0x0081e80008000c06 */
[----:B------:R-:W2:Y:S04]  /*0270*/  LDG.E.CONSTANT R17, desc[UR8][R2.64+0x54] ;  /* 0x0000540802117981 */ /* 0x000ea8000c1e9900 */
[----:B------:R-:W2:Y:S04]  /*0280*/  LDG.E.CONSTANT R18, desc[UR8][R2.64+0x58] ;  /* 0x0000580802127981 */ /* 0x000ea8000c1e9900 */
[----:B------:R-:W2:Y:S04]  /*0290*/  LDG.E.CONSTANT R19, desc[UR8][R2.64+0x5c] ;  /* 0x00005c0802137981 */ /* 0x000ea8000c1e9900 */
[----:B0-----:R-:W3:Y:S04]  /*02a0*/  LDG.E.CONSTANT R20, desc[UR8][R2.64+0x60] ;  /* 0x0000600802147981 */ /* 0x001ee8000c1e9900 */
[----:B------:R-:W3:Y:S04]  /*02b0*/  LDG.E.CONSTANT R21, desc[UR8][R2.64+0x64] ;  /* 0x0000640802157981 */ /* 0x000ee8000c1e9900 */
[----:B------:R-:W3:Y:S04]  /*02c0*/  LDG.E.CONSTANT R22, desc[UR8][R2.64+0x68] ;  /* 0x0000680802167981 */ /* 0x000ee8000c1e9900 */
[----:B------:R-:W3:Y:S01]  /*02d0*/  LDG.E.CONSTANT R23, desc[UR8][R2.64+0x6c] ;  /* 0x00006c0802177981 */ /* 0x000ee2000c1e9900 */
        /* <DEDUP_REMOVED lines=12> */
[----:B------:R-:W-:Y:S05]  /*03a0*/  EXIT ;  /* 0x000000000000794d */ /* 0x000fea0003800000 */
.L_x_12:
        /* <DEDUP_REMOVED lines=13> */
.L_x_17:


//--------------------- .text._Z4initv            --------------------------
	.section	.text._Z4initv,"ax",@progbits
	.align	128
        .global         _Z4initv
        .type           _Z4initv,@function
        .size           _Z4initv,(.L_x_18 - _Z4initv)
        .other          _Z4initv,@"STO_CUDA_ENTRY STV_DEFAULT"
_Z4initv:
.text._Z4initv:
[----:B------:R-:W-:Y:S01]  /*0000*/  LDC R1, c[0x0][0x37c] ;  /* 0x0000df00ff017b82 */ /* 0x000fe20000000800 */
[----:B------:R-:W-:Y:S05]  /*0010*/  EXIT ;  /* 0x000000000000794d */ /* 0x000fea0003800000 */
.L_x_13:
        /* <DEDUP_REMOVED lines=14> */
.L_x_18:


//--------------------- .nv.shared.reserved.0     --------------------------
	.section	.nv.shared.reserved.0,"aw",@nobits
	.weak		__nv_reservedSMEM_offset_0_alias
	.size		__nv_reservedSMEM_offset_0_alias, 0, 64
	.other		__nv_reservedSMEM_offset_0_alias,@"STO_CUDA_RESERVED_SHARED STV_DEFAULT"
__nv_reservedSMEM_offset_0_alias:
	.zero		0
	.zero		64


//--------------------- .nv.global                --------------------------
	.section	.nv.global,"aw",@nobits
.nv.global:
	.type		_ZN34_INTERNAL_c8b9dd5e_4_k_cu__Z4initv6thrust24THRUST_300001_SM_1000_NS12placeholders2_8E,@object
	.size		_ZN34_INTERNAL_c8b9dd5e_4_k_cu__Z4initv6thrust24THRUST_300001_SM_1000_NS12placeholders2_8E,(_ZN34_INTERNAL_c8b9dd5e_4_k_cu__Z4initv4cuda3std3__436_GLOBAL__N__c8b9dd5e_4_k_cu__Z4initv6ignoreE - _ZN34_INTERNAL_c8b9dd5e_4_k_cu__Z4initv6thrust24THRUST_300001_SM_1000_NS12placeholders2_8E)
_ZN34_INTERNAL_c8b9dd5e_4_k_cu__Z4initv6thrust24THRUST_300001_SM_1000_NS12placeholders2_8E:
	.zero		1
	.type		_ZN34_INTERNAL_c8b9dd5e_4_k_cu__Z4initv4cuda3std3__436_GLOBAL__N__c8b9dd5e_4_k_cu__Z4initv6ignoreE,@object
	.size		_ZN34_INTERNAL_c8b9dd5e_4_k_cu__Z4initv4cuda3std3__436_GLOBAL__N__c8b9dd5e_4_k_cu__Z4initv6ignoreE,(_ZN34_INTERNAL_c8b9dd5e_4_k_cu__Z4initv4cuda3std6ranges3__45__cpo4dataE - _ZN34_INTERNAL_c8b9dd5e_4_k_cu__Z4initv4cuda3std3__436_GLOBAL__N__c8b9dd5e_4_k_cu__Z4initv6ignoreE)
_ZN34_INTERNAL_c8b9dd5e_4_k_cu__Z4initv4cuda3std3__436_GLOBAL__N__c8b9dd5e_4_k_cu__Z4initv6ignoreE:
	.zero		1
	.type		_ZN34_INTERNAL_c8b9dd5e_4_k_cu__Z4initv4cuda3std6ranges3__45__cpo4dataE,@object
	.size		_ZN34_INTERNAL_c8b9dd5e_4_k_cu__Z4initv4cuda3std6ranges3__45__cpo4dataE,(_ZN34_INTERNAL_c8b9dd5e_4_k_cu__Z4initv6thrust24THRUST_300001_SM_1000_NS6system3cpp3parE - _ZN34_INTERNAL_c8b9dd5e_4_k_cu__Z4initv4cuda3std6ranges3__45__cpo4dataE)
_ZN34_INTERNAL_c8b9dd5e_4_k_cu__Z4initv4cuda3std6ranges3__45__cpo4dataE:
	.zero		1
	.type		_ZN34_INTERNAL_c8b9dd5e_4_k_cu__Z4initv6thrust24THRUST_300001_SM_1000_NS6system3cpp3parE,@object
	.size		_ZN34_INTERNAL_c8b9dd5e_4_k_cu__Z4initv6thrust24THRUST_300001_SM_1000_NS6system3cpp3parE,(_ZN34_INTERNAL_c8b9dd5e_4_k_cu__Z4initv4cuda3std3__45__cpo5beginE - _ZN34_INTERNAL_c8b9dd5e_4_k_cu__Z4initv6thrust24THRUST_300001_SM_1000_NS6system3cpp3parE)
_ZN34_INTERNAL_c8b9dd5e_4_k_cu__Z4initv6thrust24THRUST_300001_SM_1000_NS6system3cpp3parE:
	.zero		1
	.type		_ZN34_INTERNAL_c8b9dd5e_4_k_cu__Z4initv4cuda3std3__45__cpo5beginE,@object
	.size		_ZN34_INTERNAL_c8b9dd5e_4_k_cu__Z4initv4cuda3std3__45__cpo5beginE,(_ZN34_INTERNAL_c8b9dd5e_4_k_cu__Z4initv4cuda3std6ranges3__45__cpo5beginE - _ZN34_INTERNAL_c8b9dd5e_4_k_cu__Z4initv4cuda3std3__45__cpo5beginE)
_ZN34_INTERNAL_c8b9dd5e_4_k_cu__Z4initv4cuda3std3__45__cpo5beginE:
	.zero		1
	.type		_ZN34_INTERNAL_c8b9dd5e_4_k_cu__Z4initv4cuda3std6ranges3__45__cpo5beginE,@object
	.size		_ZN34_INTERNAL_c8b9dd5e_4_k_cu__Z4initv4cuda3std6ranges3__45__cpo5beginE,(_ZN34_INTERNAL_c8b9dd5e_4_k_cu__Z4initv6thrust24THRUST_300001_SM_1000_NS6deviceE - _ZN34_INTERNAL_c8b9dd5e_4_k_cu__Z4initv4cuda3std6ranges3__45__cpo5beginE)
_ZN34_INTERNAL_c8b9dd5e_4_k_cu__Z4initv4cuda3std6ranges3__45__cpo5beginE:
	.zero		1
	.type		_ZN34_INTERNAL_c8b9dd5e_4_k_cu__Z4initv6thrust24THRUST_300001_SM_1000_NS6deviceE,@object
	.size		_ZN34_INTERNAL_c8b9dd5e_4_k_cu__Z4initv6thrust24THRUST_300001_SM_1000_NS6deviceE,(_ZN34_INTERNAL_c8b9dd5e_4_k_cu__Z4initv4cuda3std3__47nulloptE - _ZN34_INTERNAL_c8b9dd5e_4_k_cu__Z4initv6thrust24THRUST_300001_SM_1000_NS6deviceE)
_ZN34_INTERNAL_c8b9dd5e_4_k_cu__Z4initv6thrust24THRUST_300001_SM_1000_NS6deviceE:
	.zero		1
	.type		_ZN34_INTERNAL_c8b9dd5e_4_k_cu__Z4initv4cuda3std3__47nulloptE,@object
	.size		_ZN34_INTERNAL_c8b9dd5e_4_k_cu__Z4initv4cuda3std3__47nulloptE,(_ZN34_INTERNAL_c8b9dd5e_4_k_cu__Z4initv4cuda3std6ranges3__45__cpo8distanceE - _ZN34_INTERNAL_c8b9dd5e_4_k_cu__Z4initv4cuda3std3__47nulloptE)
_ZN34_INTERNAL_c8b9dd5e_4_k_cu__Z4initv4cuda3std3__47nulloptE:
	.zero		1
	.type		_ZN34_INTERNAL_c8b9dd5e_4_k_cu__Z4initv4cuda3std6ranges3__45__cpo8distanceE,@object
	.size		_ZN34_INTERNAL_c8b9dd5e_4_k_cu__Z4initv4cuda3std6ranges3__45__cpo8distanceE,(_ZN34_INTERNAL_c8b9dd5e_4_k_cu__Z4initv6thrust24THRUST_300001_SM_1000_NS12placeholders2_4E - _ZN34_INTERNAL_c8b9dd5e_4_k_cu__Z4initv4cuda3std6ranges3__45__cpo8distanceE)
_ZN34_INTERNAL_c8b9dd5e_4_k_cu__Z4initv4cuda3std6ranges3__45__cpo8distanceE:
	.zero		1
	.type		_ZN34_INTERNAL_c8b9dd5e_4_k_cu__Z4initv6thrust24THRUST_300001_SM_1000_NS12placeholders2_4E,@object
	.size		_ZN34_INTERNAL_c8b9dd5e_4_k_cu__Z4initv6thrust24THRUST_300001_SM_1000_NS12placeholders2_4E,(_ZN34_INTERNAL_c8b9dd5e_4_k_cu__Z4initv4cuda3std3__45__cpo6rbeginE - _ZN34_INTERNAL_c8b9dd5e_4_k_cu__Z4initv6thrust24THRUST_300001_SM_1000_NS12placeholders2_4E)
_ZN34_INTERNAL_c8b9dd5e_4_k_cu__Z4initv6thrust24THRUST_300001_SM_1000_NS12placeholders2_4E:
	.zero		1
	.type		_ZN34_INTERNAL_c8b9dd5e_4_k_cu__Z4initv4cuda3std3__45__cpo6rbeginE,@object
	.size		_ZN34_INTERNAL_c8b9dd5e_4_k_cu__Z4initv4cuda3std3__45__cpo6rbeginE,(_ZN34_INTERNAL_c8b9dd5e_4_k_cu__Z4initv4cuda3std6ranges3__45__cpo7advanceE - _ZN34_INTERNAL_c8b9dd5e_4_k_cu__Z4initv4cuda3std3__45__cpo6rbeginE)
_ZN34_INTERNAL_c8b9dd5e_4_k_cu__Z4initv4cuda3std3__45__cpo6rbeginE:
	.zero		1
	.type		_ZN34_INTERNAL_c8b9dd5e_4_k_cu__Z4initv4cuda3std6ranges3__45__cpo7advanceE,@object
	.size		_ZN34_INTERNAL_c8b9dd5e_4_k_cu__Z4initv4cuda3std6ranges3__45__cpo7advanceE,(_ZN34_INTERNAL_c8b9dd5e_4_k_cu__Z4initv6thrust24THRUST_300001_SM_1000_NS12placeholders3_10E - _ZN34_INTERNAL_c8b9dd5e_4_k_cu__Z4initv4cuda3std6ranges3__45__cpo7advanceE)
_ZN34_INTERNAL_c8b9dd5e_4_k_cu__Z4initv4cuda3std6ranges3__45__cpo7advanceE:
	.zero		1
	.type		_ZN34_INTERNAL_c8b9dd5e_4_k_cu__Z4initv6thrust24THRUST_300001_SM_1000_NS12placeholders3_10E,@object
	.size		_ZN34_INTERNAL_c8b9dd5e_4_k_cu__Z4initv6thrust24THRUST_300001_SM_1000_NS12placeholders3_10E,(_ZN34_INTERNAL_c8b9dd5e_4_k_cu__Z4initv4cuda3std3__48in_placeE - _ZN34_INTERNAL_c8b9dd5e_4_k_cu__Z4initv6thrust24THRUST_300001_SM_1000_NS12placeholders3_10E)
_ZN34_INTERNAL_c8b9dd5e_4_k_cu__Z4initv6thrust24THRUST_300001_SM_1000_NS12placeholders3_10E:
	.zero		1
	.type		_ZN34_INTERNAL_c8b9dd5e_4_k_cu__Z4initv4cuda3std3__48in_placeE,@object
	.size		_ZN34_INTERNAL_c8b9dd5e_4_k_cu__Z4initv4cuda3std3__48in_placeE,(_ZN34_INTERNAL_c8b9dd5e_4_k_cu__Z4initv4cuda3std6ranges3__45__cpo4sizeE - _ZN34_INTERNAL_c8b9dd5e_4_k_cu__Z4initv4cuda3std3__48in_placeE)
_ZN34_INTERNAL_c8b9dd5e_4_k_cu__Z4initv4cuda3std3__48in_placeE:
	.zero		1
	.type		_ZN34_INTERNAL_c8b9dd5e_4_k_cu__Z4initv4cuda3std6ranges3__45__cpo4sizeE,@object
	.size		_ZN34_INTERNAL_c8b9dd5e_4_k_cu__Z4initv4cuda3std6ranges3__45__cpo4sizeE,(_ZN34_INTERNAL_c8b9dd5e_4_k_cu__Z4initv6thrust24THRUST_300001_SM_1000_NS12placeholders2_2E - _ZN34_INTERNAL_c8b9dd5e_4_k_cu__Z4initv4cuda3std6ranges3__45__cpo4sizeE)
_ZN34_INTERNAL_c8b9dd5e_4_k_cu__Z4initv4cuda3std6ranges3__45__cpo4sizeE:
	.zero		1
	.type		_ZN34_INTERNAL_c8b9dd5e_4_k_cu__Z4initv6thrust24THRUST_300001_SM_1000_NS12placeholders2_2E,@object
	.size		_ZN34_INTERNAL_c8b9dd5e_4_k_cu__Z4initv6thrust24THRUST_300001_SM_1000_NS12placeholders2_2E,(_ZN34_INTERNAL_c8b9dd5e_4_k_cu__Z4initv4cuda3std3__45__cpo6cbeginE - _ZN34_INTERNAL_c8b9dd5e_4_k_cu__Z4initv6thrust24THRUST_300001_SM_1000_NS12placeholders2_2E)
_ZN34_INTERNAL_c8b9dd5e_4_k_cu__Z4initv6thrust24THRUST_300001_SM_1000_NS12placeholders2_2E:
	.zero		1
	.type		_ZN34_INTERNAL_c8b9dd5e_4_k_cu__Z4initv4cuda3std3__45__cpo6cbeginE,@object
	.size		_ZN34_INTERNAL_c8b9dd5e_4_k_cu__Z4initv4cuda3std3__45__cpo6cbeginE,(_ZN34_INTERNAL_c8b9dd5e_4_k_cu__Z4initv4cuda3std6ranges3__45__cpo6cbeginE - _ZN34_INTERNAL_c8b9dd5e_4_k_cu__Z4initv4cuda3std3__45__cpo6cbeginE)
_ZN34_INTERNAL_c8b9dd5e_4_k_cu__Z4initv4cuda3std3__45__cpo6cbeginE:
	.zero		1
	.type		_ZN34_INTERNAL_c8b9dd5e_4_k_cu__Z4initv4cuda3std6ranges3__45__cpo6cbeginE,@object
	.size		_ZN34_INTERNAL_c8b9dd5e_4_k_cu__Z4initv4cuda3std6ranges3__45__cpo6cbeginE,(_ZN34_INTERNAL_c8b9dd5e_4_k_cu__Z4initv6thrust24THRUST_300001_SM_1000_NS12placeholders2_6E - _ZN34_INTERNAL_c8b9dd5e_4_k_cu__Z4initv4cuda3std6ranges3__45__cpo6cbeginE)
_ZN34_INTERNAL_c8b9dd5e_4_k_cu__Z4initv4cuda3std6ranges3__45__cpo6cbeginE:
	.zero		1
	.type		_ZN34_INTERNAL_c8b9dd5e_4_k_cu__Z4initv6thrust24THRUST_300001_SM_1000_NS12placeholders2_6E,@object
	.size		_ZN34_INTERNAL_c8b9dd5e_4_k_cu__Z4initv6thrust24THRUST_300001_SM_1000_NS12placeholders2_6E,(_ZN34_INTERNAL_c8b9dd5e_4_k_cu__Z4initv4cuda3std3__45__cpo7crbeginE - _ZN34_INTERNAL_c8b9dd5e_4_k_cu__Z4initv6thrust24THRUST_300001_SM_1000_NS12placeholders2_6E)
_ZN34_INTERNAL_c8b9dd5e_4_k_cu__Z4initv6thrust24THRUST_300001_SM_1000_NS12placeholders2_6E:
	.zero		1
	.type		_ZN34_INTERNAL_c8b9dd5e_4_k_cu__Z4initv4cuda3std3__45__cpo7crbeginE,@object
	.size		_ZN34_INTERNAL_c8b9dd5e_4_k_cu__Z4initv4cuda3std3__45__cpo7crbeginE,(_ZN34_INTERNAL_c8b9dd5e_4_k_cu__Z4initv4cuda3std6ranges3__45__cpo4nextE - _ZN34_INTERNAL_c8b9dd5e_4_k_cu__Z4initv4cuda3std3__45__cpo7crbeginE)
_ZN34_INTERNAL_c8b9dd5e_4_k_cu__Z4initv4cuda3std3__45__cpo7crbeginE:
	.zero		1
	.type		_ZN34_INTERNAL_c8b9dd5e_4_k_cu__Z4initv4cuda3std6ranges3__45__cpo4nextE,@object
	.size		_ZN34_INTERNAL_c8b9dd5e_4_k_cu__Z4initv4cuda3std6ranges3__45__cpo4nextE,(_ZN34_INTERNAL_c8b9dd5e_4_k_cu__Z4initv4cuda3std6ranges3__45__cpo4swapE - _ZN34_INTERNAL_c8b9dd5e_4_k_cu__Z4initv4cuda3std6ranges3__45__cpo4nextE)
_ZN34_INTERNAL_c8b9dd5e_4_k_cu__Z4initv4cuda3std6ranges3__45__cpo4nextE:
	.zero		1
	.type		_ZN34_INTERNAL_c8b9dd5e_4_k_cu__Z4initv4cuda3std6ranges3__45__cpo4swapE,@object
	.size		_ZN34_INTERNAL_c8b9dd5e_4_k_cu__Z4initv4cuda3std6ranges3__45__cpo4swapE,(_ZN34_INTERNAL_c8b9dd5e_4_k_cu__Z4initv6thrust24THRUST_300001_SM_1000_NS8cuda_cub10par_nosyncE - _ZN34_INTERNAL_c8b9dd5e_4_k_cu__Z4initv4cuda3std6ranges3__45__cpo4swapE)
_ZN34_INTERNAL_c8b9dd5e_4_k_cu__Z4initv4cuda3std6ranges3__45__cpo4swapE:
	.zero		1
	.type		_ZN34_INTERNAL_c8b9dd5e_4_k_cu__Z4initv6thrust24THRUST_300001_SM_1000_NS8cuda_cub10par_nosyncE,@object
	.size		_ZN34_INTERNAL_c8b9dd5e_4_k_cu__Z4initv6thrust24THRUST_300001_SM_1000_NS8cuda_cub10par_nosyncE,(_ZN34_INTERNAL_c8b9dd5e_4_k_cu__Z4initv6thrust24THRUST_300001_SM_1000_NS3seqE - _ZN34_INTERNAL_c8b9dd5e_4_k_cu__Z4initv6thrust24THRUST_300001_SM_1000_NS8cuda_cub10par_nosyncE)
_ZN34_INTERNAL_c8b9dd5e_4_k_cu__Z4initv6thrust24THRUST_300001_SM_1000_NS8cuda_cub10par_nosyncE:
	.zero		1
	.type		_ZN34_INTERNAL_c8b9dd5e_4_k_cu__Z4initv6thrust24THRUST_300001_SM_1000_NS3seqE,@object
	.size		_ZN34_INTERNAL_c8b9dd5e_4_k_cu__Z4initv6thrust24THRUST_300001_SM_1000_NS3seqE,(_ZN34_INTERNAL_c8b9dd5e_4_k_cu__Z4initv4cuda3std3__420unreachable_sentinelE - _ZN34_INTERNAL_c8b9dd5e_4_k_cu__Z4initv6thrust24THRUST_300001_SM_1000_NS3seqE)
_ZN34_INTERNAL_c8b9dd5e_4_k_cu__Z4initv6thrust24THRUST_300001_SM_1000_NS3seqE:
	.zero		1
	.type		_ZN34_INTERNAL_c8b9dd5e_4_k_cu__Z4initv4cuda3std3__420unreachable_sentinelE,@object
	.size		_ZN34_INTERNAL_c8b9dd5e_4_k_cu__Z4initv4cuda3std3__420unreachable_sentinelE,(_ZN34_INTERNAL_c8b9dd5e_4_k_cu__Z4initv4cuda3std6ranges3__45__cpo5ssizeE - _ZN34_INTERNAL_c8b9dd5e_4_k_cu__Z4initv4cuda3std3__420unreachable_sentinelE)
_ZN34_INTERNAL_c8b9dd5e_4_k_cu__Z4initv4cuda3std3__420unreachable_sentinelE:
	.zero		1
	.type		_ZN34_INTERNAL_c8b9dd5e_4_k_cu__Z4initv4cuda3std6ranges3__45__cpo5ssizeE,@object
	.size		_ZN34_INTERNAL_c8b9dd5e_4_k_cu__Z4initv4cuda3std6ranges3__45__cpo5ssizeE,(_ZN34_INTERNAL_c8b9dd5e_4_k_cu__Z4initv6thrust24THRUST_300001_SM_1000_NS12placeholders2_3E - _ZN34_INTERNAL_c8b9dd5e_4_k_cu__Z4initv4cuda3std6ranges3__45__cpo5ssizeE)
_ZN34_INTERNAL_c8b9dd5e_4_k_cu__Z4initv4cuda3std6ranges3__45__cpo5ssizeE:
	.zero		1
	.type		_ZN34_INTERNAL_c8b9dd5e_4_k_cu__Z4initv6thrust24THRUST_300001_SM_1000_NS12placeholders2_3E,@object
	.size		_ZN34_INTERNAL_c8b9dd5e_4_k_cu__Z4initv6thrust24THRUST_300001_SM_1000_NS12placeholders2_3E,(_ZN34_INTERNAL_c8b9dd5e_4_k_cu__Z4initv4cuda3std3__45__cpo4cendE - _ZN34_INTERNAL_c8b9dd5e_4_k_cu__Z4initv6thrust24THRUST_300001_SM_1000_NS12placeholders2_3E)
_ZN34_INTERNAL_c8b9dd5e_4_k_cu__Z4initv6thrust24THRUST_300001_SM_1000_NS12placeholders2_3E:
	.zero		1
	.type		_ZN34_INTERNAL_c8b9dd5e_4_k_cu__Z4initv4cuda3std3__45__cpo4cendE,@object
	.size		_ZN34_INTERNAL_c8b9dd5e_4_k_cu__Z4initv4cuda3std3__45__cpo4cendE,(_ZN34_INTERNAL_c8b9dd5e_4_k_cu__Z4initv4cuda3std6ranges3__45__cpo4cendE - _ZN34_INTERNAL_c8b9dd5e_4_k_cu__Z4initv4cuda3std3__45__cpo4cendE)
_ZN34_INTERNAL_c8b9dd5e_4_k_cu__Z4initv4cuda3std3__45__cpo4cendE:
	.zero		1
	.type		_ZN34_INTERNAL_c8b9dd5e_4_k_cu__Z4initv4cuda3std6ranges3__45__cpo4cendE,@object
	.size		_ZN34_INTERNAL_c8b9dd5e_4_k_cu__Z4initv4cuda3std6ranges3__45__cpo4cendE,(_ZN34_INTERNAL_c8b9dd5e_4_k_cu__Z4initv6thrust24THRUST_300001_SM_1000_NS12placeholders2_7E - _ZN34_INTERNAL_c8b9dd5e_4_k_cu__Z4initv4cuda3std6ranges3__45__cpo4cendE)
_ZN34_INTERNAL_c8b9dd5e_4_k_cu__Z4initv4cuda3std6ranges3__45__cpo4cendE:
	.zero		1
	.type		_ZN34_INTERNAL_c8b9dd5e_4_k_cu__Z4initv6thrust24THRUST_300001_SM_1000_NS12placeholders2_7E,@object
	.size		_ZN34_INTERNAL_c8b9dd5e_4_k_cu__Z4initv6thrust24THRUST_300001_SM_1000_NS12placeholders2_7E,(_ZN34_INTERNAL_c8b9dd5e_4_k_cu__Z4initv4cuda3std3__45__cpo5crendE - _ZN34_INTERNAL_c8b9dd5e_4_k_cu__Z4initv6thrust24THRUST_300001_SM_1000_NS12placeholders2_7E)
_ZN34_INTERNAL_c8b9dd5e_4_k_cu__Z4initv6thrust24THRUST_300001_SM_1000_NS12placeholders2_7E:
	.zero		1
	.type		_ZN34_INTERNAL_c8b9dd5e_4_k_cu__Z4initv4cuda3std3__45__cpo5crendE,@object
	.size		_ZN34_INTERNAL_c8b9dd5e_4_k_cu__Z4initv4cuda3std3__45__cpo5crendE,(_ZN34_INTERNAL_c8b9dd5e_4_k_cu__Z4initv4cuda3std6ranges3__45__cpo4prevE - _ZN34_INTERNAL_c8b9dd5e_4_k_cu__Z4initv4cuda3std3__45__cpo5crendE)
_ZN34_INTERNAL_c8b9dd5e_4_k_cu__Z4initv4cuda3std3__45__cpo5crendE:
	.zero		1
	.type		_ZN34_INTERNAL_c8b9dd5e_4_k_cu__Z4initv4cuda3std6ranges3__45__cpo4prevE,@object
	.size		_ZN34_INTERNAL_c8b9dd5e_4_k_cu__Z4initv4cuda3std6ranges3__45__cpo4prevE,(_ZN34_INTERNAL_c8b9dd5e_4_k_cu__Z4initv4cuda3std6ranges3__45__cpo9iter_moveE - _ZN34_INTERNAL_c8b9dd5e_4_k_cu__Z4initv4cuda3std6ranges3__45__cpo4prevE)
_ZN34_INTERNAL_c8b9dd5e_4_k_cu__Z4initv4cuda3std6ranges3__45__cpo4prevE:
	.zero		1
	.type		_ZN34_INTERNAL_c8b9dd5e_4_k_cu__Z4initv4cuda3std6ranges3__45__cpo9iter_moveE,@object
	.size		_ZN34_INTERNAL_c8b9dd5e_4_k_cu__Z4initv4cuda3std6ranges3__45__cpo9iter_moveE,(_ZN34_INTERNAL_c8b9dd5e_4_k_cu__Z4initv6thrust24THRUST_300001_SM_1000_NS6system6detail10sequential3seqE - _ZN34_INTERNAL_c8b9dd5e_4_k_cu__Z4initv4cuda3std6ranges3__45__cpo9iter_moveE)
_ZN34_INTERNAL_c8b9dd5e_4_k_cu__Z4initv4cuda3std6ranges3__45__cpo9iter_moveE:
	.zero		1
	.type		_ZN34_INTERNAL_c8b9dd5e_4_k_cu__Z4initv6thrust24THRUST_300001_SM_1000_NS6system6detail10sequential3seqE,@object
	.size		_ZN34_INTERNAL_c8b9dd5e_4_k_cu__Z4initv6thrust24THRUST_300001_SM_1000_NS6system6detail10sequential3seqE,(_ZN34_INTERNAL_c8b9dd5e_4_k_cu__Z4initv6thrust24THRUST_300001_SM_1000_NS12placeholders2_9E - _ZN34_INTERNAL_c8b9dd5e_4_k_cu__Z4initv6thrust24THRUST_300001_SM_1000_NS6system6detail10sequential3seqE)
_ZN34_INTERNAL_c8b9dd5e_4_k_cu__Z4initv6thrust24THRUST_300001_SM_1000_NS6system6detail10sequential3seqE:
	.zero		1
	.type		_ZN34_INTERNAL_c8b9dd5e_4_k_cu__Z4initv6thrust24THRUST_300001_SM_1000_NS12placeholders2_9E,@object
	.size		_ZN34_INTERNAL_c8b9dd5e_4_k_cu__Z4initv6thrust24THRUST_300001_SM_1000_NS12placeholders2_9E,(_ZN34_INTERNAL_c8b9dd5e_4_k_cu__Z4initv4cuda3std3__419piecewise_constructE - _ZN34_INTERNAL_c8b9dd5e_4_k_cu__Z4initv6thrust24THRUST_300001_SM_1000_NS12placeholders2_9E)
_ZN34_INTERNAL_c8b9dd5e_4_k_cu__Z4initv6thrust24THRUST_300001_SM_1000_NS12placeholders2_9E:
	.zero		1
	.type		_ZN34_INTERNAL_c8b9dd5e_4_k_cu__Z4initv4cuda3std3__419piecewise_constructE,@object
	.size		_ZN34_INTERNAL_c8b9dd5e_4_k_cu__Z4initv4cuda3std3__419piecewise_constructE,(_ZN34_INTERNAL_c8b9dd5e_4_k_cu__Z4initv4cuda3std6ranges3__45__cpo5cdataE - _ZN34_INTERNAL_c8b9dd5e_4_k_cu__Z4initv4cuda3std3__419piecewise_constructE)
_ZN34_INTERNAL_c8b9dd5e_4_k_cu__Z4initv4cuda3std3__419piecewise_constructE:
	.zero		1
	.type		_ZN34_INTERNAL_c8b9dd5e_4_k_cu__Z4initv4cuda3std6ranges3__45__cpo5cdataE,@object
	.size		_ZN34_INTERNAL_c8b9dd5e_4_k_cu__Z4initv4cuda3std6ranges3__45__cpo5cdataE,(_ZN34_INTERNAL_c8b9dd5e_4_k_cu__Z4initv6thrust24THRUST_300001_SM_1000_NS12placeholders2_1E - _ZN34_INTERNAL_c8b9dd5e_4_k_cu__Z4initv4cuda3std6ranges3__45__cpo5cdataE)
_ZN34_INTERNAL_c8b9dd5e_4_k_cu__Z4initv4cuda3std6ranges3__45__cpo5cdataE:
	.zero		1
	.type		_ZN34_INTERNAL_c8b9dd5e_4_k_cu__Z4initv6thrust24THRUST_300001_SM_1000_NS12placeholders2_1E,@object
	.size		_ZN34_INTERNAL_c8b9dd5e_4_k_cu__Z4initv6thrust24THRUST_300001_SM_1000_NS12placeholders2_1E,(_ZN34_INTERNAL_c8b9dd5e_4_k_cu__Z4initv4cuda3std3__45__cpo3endE - _ZN34_INTERNAL_c8b9dd5e_4_k_cu__Z4initv6thrust24THRUST_300001_SM_1000_NS12placeholders2_1E)
_ZN34_INTERNAL_c8b9dd5e_4_k_cu__Z4initv6thrust24THRUST_300001_SM_1000_NS12placeholders2_1E:
	.zero		1
	.type		_ZN34_INTERNAL_c8b9dd5e_4_k_cu__Z4initv4cuda3std3__45__cpo3endE,@object
	.size		_ZN34_INTERNAL_c8b9dd5e_4_k_cu__Z4initv4cuda3std3__45__cpo3endE,(_ZN34_INTERNAL_c8b9dd5e_4_k_cu__Z4initv4cuda3std6ranges3__45__cpo3endE - _ZN34_INTERNAL_c8b9dd5e_4_k_cu__Z4initv4cuda3std3__45__cpo3endE)
_ZN34_INTERNAL_c8b9dd5e_4_k_cu__Z4initv4cuda3std3__45__cpo3endE:
	.zero		1
	.type		_ZN34_INTERNAL_c8b9dd5e_4_k_cu__Z4initv4cuda3std6ranges3__45__cpo3endE,@object
	.size		_ZN34_INTERNAL_c8b9dd5e_4_k_cu__Z4initv4cuda3std6ranges3__45__cpo3endE,(_ZN34_INTERNAL_c8b9dd5e_4_k_cu__Z4initv6thrust24THRUST_300001_SM_1000_NS12placeholders2_5E - _ZN34_INTERNAL_c8b9dd5e_4_k_cu__Z4initv4cuda3std6ranges3__45__cpo3endE)
_ZN34_INTERNAL_c8b9dd5e_4_k_cu__Z4initv4cuda3std6ranges3__45__cpo3endE:
	.zero		1
	.type		_ZN34_INTERNAL_c8b9dd5e_4_k_cu__Z4initv6thrust24THRUST_300001_SM_1000_NS12placeholders2_5E,@object
	.size		_ZN34_INTERNAL_c8b9dd5e_4_k_cu__Z4initv6thrust24THRUST_300001_SM_1000_NS12placeholders2_5E,(_ZN34_INTERNAL_c8b9dd5e_4_k_cu__Z4initv4cuda3std3__45__cpo4rendE - _ZN34_INTERNAL_c8b9dd5e_4_k_cu__Z4initv6thrust24THRUST_300001_SM_1000_NS12placeholders2_5E)
_ZN34_INTERNAL_c8b9dd5e_4_k_cu__Z4initv6thrust24THRUST_300001_SM_1000_NS12placeholders2_5E:
	.zero		1
	.type		_ZN34_INTERNAL_c8b9dd5e_4_k_cu__Z4initv4cuda3std3__45__cpo4rendE,@object
	.size		_ZN34_INTERNAL_c8b9dd5e_4_k_cu__Z4initv4cuda3std3__45__cpo4rendE,(_ZN34_INTERNAL_c8b9dd5e_4_k_cu__Z4initv4cuda3std6ranges3__45__cpo9iter_swapE - _ZN34_INTERNAL_c8b9dd5e_4_k_cu__Z4initv4cuda3std3__45__cpo4rendE)
_ZN34_INTERNAL_c8b9dd5e_4_k_cu__Z4initv4cuda3std3__45__cpo4rendE:
	.zero		1
	.type		_ZN34_INTERNAL_c8b9dd5e_4_k_cu__Z4initv4cuda3std6ranges3__45__cpo9iter_swapE,@object
	.size		_ZN34_INTERNAL_c8b9dd5e_4_k_cu__Z4initv4cuda3std6ranges3__45__cpo9iter_swapE,(_ZN34_INTERNAL_c8b9dd5e_4_k_cu__Z4initv4cuda3std3__48unexpectE - _ZN34_INTERNAL_c8b9dd5e_4_k_cu__Z4initv4cuda3std6ranges3__45__cpo9iter_swapE)
_ZN34_INTERNAL_c8b9dd5e_4_k_cu__Z4initv4cuda3std6ranges3__45__cpo9iter_swapE:
	.zero		1
	.type		_ZN34_INTERNAL_c8b9dd5e_4_k_cu__Z4initv4cuda3std3__48unexpectE,@object
	.size		_ZN34_INTERNAL_c8b9dd5e_4_k_cu__Z4initv4cuda3std3__48unexpectE,(_ZN34_INTERNAL_c8b9dd5e_4_k_cu__Z4initv6thrust24THRUST_300001_SM_1000_NS8cuda_cub3parE - _ZN34_INTERNAL_c8b9dd5e_4_k_cu__Z4initv4cuda3std3__48unexpectE)
_ZN34_INTERNAL_c8b9dd5e_4_k_cu__Z4initv4cuda3std3__48unexpectE:
	.zero		1
	.type		_ZN34_INTERNAL_c8b9dd5e_4_k_cu__Z4initv6thrust24THRUST_300001_SM_1000_NS8cuda_cub3parE,@object
	.size		_ZN34_INTERNAL_c8b9dd5e_4_k_cu__Z4initv6thrust24THRUST_300001_SM_1000_NS8cuda_cub3parE,(.L_29 - _ZN34_INTERNAL_c8b9dd5e_4_k_cu__Z4initv6thrust24THRUST_300001_SM_1000_NS8cuda_cub3parE)
_ZN34_INTERNAL_c8b9dd5e_4_k_cu__Z4initv6thrust24THRUST_300001_SM_1000_NS8cuda_cub3parE:
	.zero		1
.L_29:


//--------------------- .nv.shared._Z11syncprocessiPf --------------------------
	.section	.nv.shared._Z11syncprocessiPf,"aw",@nobits
	.sectionflags	@""
	.align	4
.nv.shared._Z11syncprocessiPf:
	.zero		50176


//--------------------- .nv.shared._Z7processiPf  --------------------------
	.section	.nv.shared._Z7processiPf,"aw",@nobits
	.sectionflags	@""
	.align	4
.nv.shared._Z7processiPf:
	.zero		50176


//--------------------- .nv.constant0._ZN3cub18CUB_300001_SM_10006detail8for_each13static_kernelINS2_12policy_hub_t12policy_500_tEmN6thrust24THRUST_300001_SM_1000_NS8cuda_cub20__uninitialized_fill7functorINS7_10device_ptrIfEEfEEEEvT0_T1_ --------------------------
	.section	.nv.constant0._ZN3cub18CUB_300001_SM_10006detail8for_each13static_kernelINS2_12policy_hub_t12policy_500_tEmN6thrust24THRUST_300001_SM_1000_NS8cuda_cub20__uninitialized_fill7functorINS7_10device_ptrIfEEfEEEEvT0_T1_,"a",@progbits
	.sectionflags	@""
	.align	4
.nv.constant0._ZN3cub18CUB_300001_SM_10006detail8for_each13static_kernelINS2_12policy_hub_t12policy_500_tEmN6thrust24THRUST_300001_SM_1000_NS8cuda_cub20__uninitialized_fill7functorINS7_10device_ptrIfEEfEEEEvT0_T1_:
	.zero		920


//--------------------- .nv.constant0._ZN3cub18CUB_300001_SM_10006detail11EmptyKernelIvEEvv --------------------------
	.section	.nv.constant0._ZN3cub18CUB_300001_SM_10006detail11EmptyKernelIvEEvv,"a",@progbits
	.sectionflags	@""
	.align	4
.nv.constant0._ZN3cub18CUB_300001_SM_10006detail11EmptyKernelIvEEvv:
	.zero		896


//--------------------- .nv.constant0._Z11syncprocessiPf --------------------------
	.section	.nv.constant0._Z11syncprocessiPf,"a",@progbits
	.sectionflags	@""
	.align	4
.nv.constant0._Z11syncprocessiPf:
	.zero		912


//--------------------- .nv.constant0._Z7processiPf --------------------------
	.section	.nv.constant0._Z7processiPf,"a",@progbits
	.sectionflags	@""
	.align	4
.nv.constant0._Z7processiPf:
	.zero		912


//--------------------- .nv.constant0._Z4initv    --------------------------
	.section	.nv.constant0._Z4initv,"a",@progbits
	.sectionflags	@""
	.align	4
.nv.constant0._Z4initv:
	.zero		896


//--------------------- SYMBOLS --------------------------

	.type		.nv.reservedSmem.offset0,@object
	.size		.nv.reservedSmem.offset0,0x4
	.type		.nv.reservedSmem.cap,@object
	.size		.nv.reservedSmem.cap,0x4
